//
// Generated by NVIDIA NVVM Compiler
//
// Compiler Build ID: CL-36424714
// Cuda compilation tools, release 13.0, V13.0.88
// Based on NVVM 20.0.0
//

.version 9.0
.target sm_100
.address_size 64

	// .globl	_Z13histogramCalcPjS_S_iiiii
.extern .shared .align 16 .b8 sharedmem[];

.visible .entry _Z13histogramCalcPjS_S_iiiii(
	.param .u64 .ptr .align 1 _Z13histogramCalcPjS_S_iiiii_param_0,
	.param .u64 .ptr .align 1 _Z13histogramCalcPjS_S_iiiii_param_1,
	.param .u64 .ptr .align 1 _Z13histogramCalcPjS_S_iiiii_param_2,
	.param .u32 _Z13histogramCalcPjS_S_iiiii_param_3,
	.param .u32 _Z13histogramCalcPjS_S_iiiii_param_4,
	.param .u32 _Z13histogramCalcPjS_S_iiiii_param_5,
	.param .u32 _Z13histogramCalcPjS_S_iiiii_param_6,
	.param .u32 _Z13histogramCalcPjS_S_iiiii_param_7
)
{
	.reg .pred 	%p<20>;
	.reg .b16 	%rs<15>;
	.reg .b32 	%r<185>;
	.reg .b64 	%rd<13>;

	ld.param.u64 	%rd4, [_Z13histogramCalcPjS_S_iiiii_param_0];
	ld.param.u64 	%rd5, [_Z13histogramCalcPjS_S_iiiii_param_1];
	ld.param.u64 	%rd6, [_Z13histogramCalcPjS_S_iiiii_param_2];
	ld.param.u32 	%r55, [_Z13histogramCalcPjS_S_iiiii_param_3];
	ld.param.u32 	%r52, [_Z13histogramCalcPjS_S_iiiii_param_4];
	ld.param.u32 	%r53, [_Z13histogramCalcPjS_S_iiiii_param_5];
	ld.param.u32 	%r56, [_Z13histogramCalcPjS_S_iiiii_param_6];
	ld.param.u32 	%r54, [_Z13histogramCalcPjS_S_iiiii_param_7];
	mov.u32 	%r1, %ctaid.x;
	mul.lo.s32 	%r57, %r56, %r1;
	add.s32 	%r58, %r57, %r56;
	mov.u32 	%r184, %tid.x;
	add.s32 	%r167, %r57, %r184;
	min.s32 	%r4, %r58, %r55;
	setp.ge.s32 	%p1, %r184, %r52;
	@%p1 bra 	$L__BB0_3;
	mov.u32 	%r5, %ntid.x;
	mov.u32 	%r166, %r184;
$L__BB0_2:
	shl.b32 	%r59, %r166, 2;
	mov.u32 	%r60, sharedmem;
	add.s32 	%r61, %r60, %r59;
	mov.b32 	%r62, 0;
	st.shared.u32 	[%r61], %r62;
	add.s32 	%r166, %r166, %r5;
	setp.lt.s32 	%p2, %r166, %r52;
	@%p2 bra 	$L__BB0_2;
$L__BB0_3:
	bar.sync 	0;
	setp.ge.s32 	%p3, %r167, %r4;
	@%p3 bra 	$L__BB0_6;
	mov.u32 	%r8, %ntid.x;
	cvta.to.global.u64 	%rd1, %rd6;
	mov.u32 	%r67, sharedmem;
$L__BB0_5:
	mul.wide.s32 	%rd7, %r167, 4;
	add.s64 	%rd8, %rd1, %rd7;
	ld.global.u32 	%r63, [%rd8];
	shr.u32 	%r64, %r63, %r53;
	and.b32  	%r65, %r64, %r54;
	shl.b32 	%r66, %r65, 2;
	add.s32 	%r68, %r67, %r66;
	atom.shared.inc.u32 	%r69, [%r68], 999999999;
	add.s32 	%r167, %r167, %r8;
	setp.lt.s32 	%p4, %r167, %r4;
	@%p4 bra 	$L__BB0_5;
$L__BB0_6:
	setp.ge.s32 	%p5, %r184, %r52;
	bar.sync 	0;
	@%p5 bra 	$L__BB0_25;
	mov.u32 	%r11, %nctaid.x;
	mov.u32 	%r12, %ntid.x;
	cvta.to.global.u64 	%rd2, %rd4;
	mov.u32 	%r71, sharedmem;
	mov.u32 	%r168, %r184;
$L__BB0_8:
	shl.b32 	%r70, %r168, 2;
	add.s32 	%r72, %r71, %r70;
	ld.shared.u32 	%r73, [%r72];
	mad.lo.s32 	%r74, %r168, %r11, %r1;
	mul.wide.u32 	%rd9, %r74, 4;
	add.s64 	%rd10, %rd2, %rd9;
	st.global.u32 	[%rd10], %r73;
	add.s32 	%r168, %r168, %r12;
	setp.lt.s32 	%p6, %r168, %r52;
	@%p6 bra 	$L__BB0_8;
	add.s32 	%r13, %r184, -1;
	cvt.u16.u32 	%rs1, %r184;
	cvt.u16.u32 	%rs2, %r12;
	mov.b32 	%r169, 0;
	mov.b16 	%rs13, 0;
	mov.u16 	%rs14, %rs13;
	mov.u32 	%r170, %r184;
$L__BB0_10:
	setp.lt.s32 	%p7, %r170, 1;
	mov.b32 	%r183, 0;
	@%p7 bra 	$L__BB0_24;
	mad.lo.s32 	%r79, %r12, %r169, %r13;
	setp.lt.u32 	%p8, %r79, 15;
	mov.b32 	%r178, 0;
	mov.u32 	%r183, %r178;
	@%p8 bra 	$L__BB0_14;
	and.b32  	%r178, %r170, 2147483632;
	add.s32 	%r171, %r71, 32;
	neg.s32 	%r172, %r178;
	mov.b32 	%r183, 0;
$L__BB0_13:
	.pragma "nounroll";
	ld.shared.v4.u32 	{%r83, %r84, %r85, %r86}, [%r171+-32];
	add.s32 	%r87, %r83, %r183;
	add.s32 	%r88, %r84, %r87;
	add.s32 	%r89, %r85, %r88;
	add.s32 	%r90, %r86, %r89;
	ld.shared.v4.u32 	{%r91, %r92, %r93, %r94}, [%r171+-16];
	add.s32 	%r95, %r91, %r90;
	add.s32 	%r96, %r92, %r95;
	add.s32 	%r97, %r93, %r96;
	add.s32 	%r98, %r94, %r97;
	ld.shared.v4.u32 	{%r99, %r100, %r101, %r102}, [%r171];
	add.s32 	%r103, %r99, %r98;
	add.s32 	%r104, %r100, %r103;
	add.s32 	%r105, %r101, %r104;
	add.s32 	%r106, %r102, %r105;
	ld.shared.v4.u32 	{%r107, %r108, %r109, %r110}, [%r171+16];
	add.s32 	%r111, %r107, %r106;
	add.s32 	%r112, %r108, %r111;
	add.s32 	%r113, %r109, %r112;
	add.s32 	%r183, %r110, %r113;
	add.s32 	%r172, %r172, 16;
	add.s32 	%r171, %r171, 64;
	setp.ne.s32 	%p9, %r172, 0;
	@%p9 bra 	$L__BB0_13;
$L__BB0_14:
	and.b32  	%r114, %r170, 15;
	setp.eq.s32 	%p10, %r114, 0;
	@%p10 bra 	$L__BB0_24;
	mad.lo.s16 	%rs11, %rs14, %rs2, %rs1;
	cvt.u32.u16 	%r116, %rs11;
	and.b32  	%r29, %r116, 15;
	add.s32 	%r117, %r29, -1;
	setp.lt.u32 	%p11, %r117, 7;
	@%p11 bra 	$L__BB0_17;
	shl.b32 	%r118, %r178, 2;
	add.s32 	%r120, %r71, %r118;
	ld.shared.u32 	%r121, [%r120];
	add.s32 	%r122, %r121, %r183;
	ld.shared.u32 	%r123, [%r120+4];
	add.s32 	%r124, %r123, %r122;
	ld.shared.u32 	%r125, [%r120+8];
	add.s32 	%r126, %r125, %r124;
	ld.shared.u32 	%r127, [%r120+12];
	add.s32 	%r128, %r127, %r126;
	ld.shared.u32 	%r129, [%r120+16];
	add.s32 	%r130, %r129, %r128;
	ld.shared.u32 	%r131, [%r120+20];
	add.s32 	%r132, %r131, %r130;
	ld.shared.u32 	%r133, [%r120+24];
	add.s32 	%r134, %r133, %r132;
	ld.shared.u32 	%r135, [%r120+28];
	add.s32 	%r183, %r135, %r134;
	add.s32 	%r178, %r178, 8;
$L__BB0_17:
	and.b32  	%r136, %r29, 7;
	setp.eq.s32 	%p12, %r136, 0;
	@%p12 bra 	$L__BB0_24;
	mad.lo.s16 	%rs12, %rs13, %rs2, %rs1;
	cvt.u32.u16 	%r138, %rs12;
	and.b32  	%r139, %r138, 7;
	and.b32  	%r35, %r138, 3;
	add.s32 	%r140, %r139, -1;
	setp.lt.u32 	%p13, %r140, 3;
	@%p13 bra 	$L__BB0_20;
	shl.b32 	%r141, %r178, 2;
	add.s32 	%r143, %r71, %r141;
	ld.shared.u32 	%r144, [%r143];
	add.s32 	%r145, %r144, %r183;
	ld.shared.u32 	%r146, [%r143+4];
	add.s32 	%r147, %r146, %r145;
	ld.shared.u32 	%r148, [%r143+8];
	add.s32 	%r149, %r148, %r147;
	ld.shared.u32 	%r150, [%r143+12];
	add.s32 	%r183, %r150, %r149;
	add.s32 	%r178, %r178, 4;
$L__BB0_20:
	setp.eq.s32 	%p14, %r35, 0;
	@%p14 bra 	$L__BB0_24;
	shl.b32 	%r151, %r178, 2;
	add.s32 	%r41, %r71, %r151;
	ld.shared.u32 	%r153, [%r41];
	add.s32 	%r183, %r153, %r183;
	setp.eq.s32 	%p15, %r35, 1;
	@%p15 bra 	$L__BB0_24;
	ld.shared.u32 	%r154, [%r41+4];
	add.s32 	%r183, %r154, %r183;
	setp.eq.s32 	%p16, %r35, 2;
	@%p16 bra 	$L__BB0_24;
	ld.shared.u32 	%r155, [%r41+8];
	add.s32 	%r183, %r155, %r183;
$L__BB0_24:
	add.s32 	%r156, %r170, %r52;
	shl.b32 	%r157, %r156, 2;
	add.s32 	%r159, %r71, %r157;
	st.shared.u32 	[%r159], %r183;
	add.s32 	%r170, %r170, %r12;
	setp.lt.s32 	%p17, %r170, %r52;
	add.s32 	%r169, %r169, 1;
	add.s16 	%rs14, %rs14, 1;
	add.s16 	%rs13, %rs13, 1;
	@%p17 bra 	$L__BB0_10;
$L__BB0_25:
	setp.ge.s32 	%p18, %r184, %r52;
	bar.sync 	0;
	@%p18 bra 	$L__BB0_28;
	mul.lo.s32 	%r48, %r52, %r1;
	mov.u32 	%r49, %ntid.x;
	cvta.to.global.u64 	%rd3, %rd5;
	mov.u32 	%r162, sharedmem;
$L__BB0_27:
	add.s32 	%r160, %r184, %r52;
	shl.b32 	%r161, %r160, 2;
	add.s32 	%r163, %r162, %r161;
	ld.shared.u32 	%r164, [%r163];
	add.s32 	%r165, %r184, %r48;
	mul.wide.u32 	%rd11, %r165, 4;
	add.s64 	%rd12, %rd3, %rd11;
	st.global.u32 	[%rd12], %r164;
	add.s32 	%r184, %r184, %r49;
	setp.lt.s32 	%p19, %r184, %r52;
	@%p19 bra 	$L__BB0_27;
$L__BB0_28:
	ret;

}
	// .globl	_Z12localScatterPjS_S_S_S_iiiiii
.visible .entry _Z12localScatterPjS_S_S_S_iiiiii(
	.param .u64 .ptr .align 1 _Z12localScatterPjS_S_S_S_iiiiii_param_0,
	.param .u64 .ptr .align 1 _Z12localScatterPjS_S_S_S_iiiiii_param_1,
	.param .u64 .ptr .align 1 _Z12localScatterPjS_S_S_S_iiiiii_param_2,
	.param .u64 .ptr .align 1 _Z12localScatterPjS_S_S_S_iiiiii_param_3,
	.param .u64 .ptr .align 1 _Z12localScatterPjS_S_S_S_iiiiii_param_4,
	.param .u32 _Z12localScatterPjS_S_S_S_iiiiii_param_5,
	.param .u32 _Z12localScatterPjS_S_S_S_iiiiii_param_6,
	.param .u32 _Z12localScatterPjS_S_S_S_iiiiii_param_7,
	.param .u32 _Z12localScatterPjS_S_S_S_iiiiii_param_8,
	.param .u32 _Z12localScatterPjS_S_S_S_iiiiii_param_9,
	.param .u32 _Z12localScatterPjS_S_S_S_iiiiii_param_10
)
{
	.reg .pred 	%p<5>;
	.reg .b32 	%r<35>;
	.reg .b64 	%rd<19>;

	ld.param.u64 	%rd6, [_Z12localScatterPjS_S_S_S_iiiiii_param_0];
	ld.param.u64 	%rd7, [_Z12localScatterPjS_S_S_S_iiiiii_param_1];
	ld.param.u64 	%rd8, [_Z12localScatterPjS_S_S_S_iiiiii_param_2];
	ld.param.u64 	%rd9, [_Z12localScatterPjS_S_S_S_iiiiii_param_3];
	ld.param.u64 	%rd10, [_Z12localScatterPjS_S_S_S_iiiiii_param_4];
	ld.param.u32 	%r16, [_Z12localScatterPjS_S_S_S_iiiiii_param_5];
	ld.param.u32 	%r13, [_Z12localScatterPjS_S_S_S_iiiiii_param_6];
	ld.param.u32 	%r14, [_Z12localScatterPjS_S_S_S_iiiiii_param_7];
	ld.param.u32 	%r17, [_Z12localScatterPjS_S_S_S_iiiiii_param_8];
	ld.param.u32 	%r15, [_Z12localScatterPjS_S_S_S_iiiiii_param_9];
	mov.u32 	%r1, %ctaid.x;
	mul.lo.s32 	%r2, %r17, %r1;
	add.s32 	%r18, %r2, %r17;
	mov.u32 	%r33, %tid.x;
	add.s32 	%r34, %r2, %r33;
	min.s32 	%r5, %r18, %r16;
	setp.ge.s32 	%p1, %r33, %r13;
	@%p1 bra 	$L__BB1_3;
	mul.lo.s32 	%r6, %r13, %r1;
	mov.u32 	%r7, %ntid.x;
	cvta.to.global.u64 	%rd1, %rd6;
$L__BB1_2:
	add.s32 	%r19, %r33, %r6;
	mul.wide.u32 	%rd11, %r19, 4;
	add.s64 	%rd12, %rd1, %rd11;
	ld.global.u32 	%r20, [%rd12];
	shl.b32 	%r21, %r33, 2;
	mov.u32 	%r22, sharedmem;
	add.s32 	%r23, %r22, %r21;
	st.shared.u32 	[%r23], %r20;
	add.s32 	%r33, %r33, %r7;
	setp.lt.s32 	%p2, %r33, %r13;
	@%p2 bra 	$L__BB1_2;
$L__BB1_3:
	bar.sync 	0;
	setp.ge.s32 	%p3, %r34, %r5;
	@%p3 bra 	$L__BB1_6;
	mov.u32 	%r10, %ntid.x;
	cvta.to.global.u64 	%rd2, %rd7;
	cvta.to.global.u64 	%rd3, %rd8;
	cvta.to.global.u64 	%rd4, %rd9;
	cvta.to.global.u64 	%rd5, %rd10;
	mov.u32 	%r29, sharedmem;
$L__BB1_5:
	mul.wide.s32 	%rd13, %r34, 4;
	add.s64 	%rd14, %rd2, %rd13;
	ld.global.u32 	%r24, [%rd14];
	add.s64 	%rd15, %rd3, %rd13;
	ld.global.u32 	%r25, [%rd15];
	shr.u32 	%r26, %r24, %r14;
	and.b32  	%r27, %r26, %r15;
	shl.b32 	%r28, %r27, 2;
	add.s32 	%r30, %r29, %r28;
	atom.shared.inc.u32 	%r31, [%r30], 9999999;
	add.s32 	%r32, %r31, %r2;
	mul.wide.u32 	%rd16, %r32, 4;
	add.s64 	%rd17, %rd4, %rd16;
	st.global.u32 	[%rd17], %r24;
	add.s64 	%rd18, %rd5, %rd16;
	st.global.u32 	[%rd18], %r25;
	add.s32 	%r34, %r34, %r10;
	setp.lt.s32 	%p4, %r34, %r5;
	@%p4 bra 	$L__BB1_5;
$L__BB1_6:
	ret;

}
	// .globl	_Z13globalScatterPjS_S_S_S_S_iiiii
.visible .entry _Z13globalScatterPjS_S_S_S_S_iiiii(
	.param .u64 .ptr .align 1 _Z13globalScatterPjS_S_S_S_S_iiiii_param_0,
	.param .u64 .ptr .align 1 _Z13globalScatterPjS_S_S_S_S_iiiii_param_1,
	.param .u64 .ptr .align 1 _Z13globalScatterPjS_S_S_S_S_iiiii_param_2,
	.param .u64 .ptr .align 1 _Z13globalScatterPjS_S_S_S_S_iiiii_param_3,
	.param .u64 .ptr .align 1 _Z13globalScatterPjS_S_S_S_S_iiiii_param_4,
	.param .u64 .ptr .align 1 _Z13globalScatterPjS_S_S_S_S_iiiii_param_5,
	.param .u32 _Z13globalScatterPjS_S_S_S_S_iiiii_param_6,
	.param .u32 _Z13globalScatterPjS_S_S_S_S_iiiii_param_7,
	.param .u32 _Z13globalScatterPjS_S_S_S_S_iiiii_param_8,
	.param .u32 _Z13globalScatterPjS_S_S_S_S_iiiii_param_9,
	.param .u32 _Z13globalScatterPjS_S_S_S_S_iiiii_param_10
)
{
	.reg .pred 	%p<5>;
	.reg .b32 	%r<45>;
	.reg .b64 	%rd<23>;

	ld.param.u64 	%rd7, [_Z13globalScatterPjS_S_S_S_S_iiiii_param_0];
	ld.param.u64 	%rd8, [_Z13globalScatterPjS_S_S_S_S_iiiii_param_1];
	ld.param.u64 	%rd9, [_Z13globalScatterPjS_S_S_S_S_iiiii_param_2];
	ld.param.u64 	%rd10, [_Z13globalScatterPjS_S_S_S_S_iiiii_param_3];
	ld.param.u64 	%rd11, [_Z13globalScatterPjS_S_S_S_S_iiiii_param_4];
	ld.param.u64 	%rd12, [_Z13globalScatterPjS_S_S_S_S_iiiii_param_5];
	ld.param.u32 	%r17, [_Z13globalScatterPjS_S_S_S_S_iiiii_param_6];
	ld.param.u32 	%r14, [_Z13globalScatterPjS_S_S_S_S_iiiii_param_7];
	ld.param.u32 	%r15, [_Z13globalScatterPjS_S_S_S_S_iiiii_param_8];
	ld.param.u32 	%r18, [_Z13globalScatterPjS_S_S_S_S_iiiii_param_9];
	ld.param.u32 	%r16, [_Z13globalScatterPjS_S_S_S_S_iiiii_param_10];
	mov.u32 	%r1, %ctaid.x;
	mul.lo.s32 	%r2, %r18, %r1;
	add.s32 	%r19, %r2, %r18;
	mov.u32 	%r43, %tid.x;
	add.s32 	%r44, %r2, %r43;
	min.s32 	%r5, %r19, %r17;
	setp.ge.s32 	%p1, %r43, %r14;
	@%p1 bra 	$L__BB2_3;
	mov.u32 	%r6, %nctaid.x;
	mul.lo.s32 	%r7, %r14, %r1;
	mov.u32 	%r8, %ntid.x;
	cvta.to.global.u64 	%rd1, %rd7;
	cvta.to.global.u64 	%rd2, %rd8;
$L__BB2_2:
	mad.lo.s32 	%r20, %r43, %r6, %r1;
	mul.wide.u32 	%rd13, %r20, 4;
	add.s64 	%rd14, %rd1, %rd13;
	ld.global.u32 	%r21, [%rd14];
	shl.b32 	%r22, %r43, 2;
	mov.u32 	%r23, sharedmem;
	add.s32 	%r24, %r23, %r22;
	st.shared.u32 	[%r24], %r21;
	add.s32 	%r25, %r43, %r7;
	mul.wide.u32 	%rd15, %r25, 4;
	add.s64 	%rd16, %rd2, %rd15;
	ld.global.u32 	%r26, [%rd16];
	shl.b32 	%r27, %r14, 2;
	add.s32 	%r28, %r24, %r27;
	st.shared.u32 	[%r28], %r26;
	add.s32 	%r43, %r43, %r8;
	setp.lt.s32 	%p2, %r43, %r14;
	@%p2 bra 	$L__BB2_2;
$L__BB2_3:
	bar.sync 	0;
	setp.ge.s32 	%p3, %r44, %r5;
	@%p3 bra 	$L__BB2_6;
	mov.u32 	%r11, %ntid.x;
	cvta.to.global.u64 	%rd3, %rd9;
	cvta.to.global.u64 	%rd4, %rd10;
	cvta.to.global.u64 	%rd5, %rd11;
	cvta.to.global.u64 	%rd6, %rd12;
	mov.u32 	%r34, sharedmem;
	shl.b32 	%r37, %r14, 2;
$L__BB2_5:
	mul.wide.s32 	%rd17, %r44, 4;
	add.s64 	%rd18, %rd3, %rd17;
	ld.global.u32 	%r29, [%rd18];
	add.s64 	%rd19, %rd4, %rd17;
	ld.global.u32 	%r30, [%rd19];
	shr.u32 	%r31, %r29, %r15;
	and.b32  	%r32, %r31, %r16;
	shl.b32 	%r33, %r32, 2;
	add.s32 	%r35, %r34, %r33;
	ld.shared.u32 	%r36, [%r35];
	add.s32 	%r38, %r35, %r37;
	ld.shared.u32 	%r39, [%r38];
	add.s32 	%r40, %r44, %r36;
	add.s32 	%r41, %r2, %r39;
	sub.s32 	%r42, %r40, %r41;
	mul.wide.u32 	%rd20, %r42, 4;
	add.s64 	%rd21, %rd5, %rd20;
	st.global.u32 	[%rd21], %r29;
	add.s64 	%rd22, %rd6, %rd20;
	st.global.u32 	[%rd22], %r30;
	add.s32 	%r44, %r44, %r11;
	setp.lt.s32 	%p4, %r44, %r5;
	@%p4 bra 	$L__BB2_5;
$L__BB2_6:
	ret;

}
	// .globl	_Z13histogramCalcPjS_Pyiiiii
.visible .entry _Z13histogramCalcPjS_Pyiiiii(
	.param .u64 .ptr .align 1 _Z13histogramCalcPjS_Pyiiiii_param_0,
	.param .u64 .ptr .align 1 _Z13histogramCalcPjS_Pyiiiii_param_1,
	.param .u64 .ptr .align 1 _Z13histogramCalcPjS_Pyiiiii_param_2,
	.param .u32 _Z13histogramCalcPjS_Pyiiiii_param_3,
	.param .u32 _Z13histogramCalcPjS_Pyiiiii_param_4,
	.param .u32 _Z13histogramCalcPjS_Pyiiiii_param_5,
	.param .u32 _Z13histogramCalcPjS_Pyiiiii_param_6,
	.param .u32 _Z13histogramCalcPjS_Pyiiiii_param_7
)
{
	.reg .pred 	%p<20>;
	.reg .b16 	%rs<15>;
	.reg .b32 	%r<185>;
	.reg .b64 	%rd<16>;

	ld.param.u64 	%rd5, [_Z13histogramCalcPjS_Pyiiiii_param_0];
	ld.param.u64 	%rd6, [_Z13histogramCalcPjS_Pyiiiii_param_1];
	ld.param.u64 	%rd7, [_Z13histogramCalcPjS_Pyiiiii_param_2];
	ld.param.u32 	%r55, [_Z13histogramCalcPjS_Pyiiiii_param_3];
	ld.param.u32 	%r52, [_Z13histogramCalcPjS_Pyiiiii_param_4];
	ld.param.u32 	%r53, [_Z13histogramCalcPjS_Pyiiiii_param_5];
	ld.param.u32 	%r56, [_Z13histogramCalcPjS_Pyiiiii_param_6];
	ld.param.u32 	%r54, [_Z13histogramCalcPjS_Pyiiiii_param_7];
	mov.u32 	%r1, %ctaid.x;
	mul.lo.s32 	%r57, %r56, %r1;
	add.s32 	%r58, %r57, %r56;
	mov.u32 	%r184, %tid.x;
	add.s32 	%r167, %r57, %r184;
	min.s32 	%r4, %r58, %r55;
	setp.ge.s32 	%p1, %r184, %r52;
	@%p1 bra 	$L__BB3_3;
	mov.u32 	%r5, %ntid.x;
	mov.u32 	%r166, %r184;
$L__BB3_2:
	shl.b32 	%r59, %r166, 2;
	mov.u32 	%r60, sharedmem;
	add.s32 	%r61, %r60, %r59;
	mov.b32 	%r62, 0;
	st.shared.u32 	[%r61], %r62;
	add.s32 	%r166, %r166, %r5;
	setp.lt.s32 	%p2, %r166, %r52;
	@%p2 bra 	$L__BB3_2;
$L__BB3_3:
	bar.sync 	0;
	setp.ge.s32 	%p3, %r167, %r4;
	@%p3 bra 	$L__BB3_6;
	cvt.u64.u32 	%rd1, %r53;
	mov.u32 	%r8, %ntid.x;
	cvta.to.global.u64 	%rd2, %rd7;
	cvt.u32.u64 	%r63, %rd1;
	mov.u32 	%r67, sharedmem;
$L__BB3_5:
	mul.wide.s32 	%rd8, %r167, 8;
	add.s64 	%rd9, %rd2, %rd8;
	ld.global.u64 	%rd10, [%rd9];
	shr.u64 	%rd11, %rd10, %r63;
	cvt.u32.u64 	%r64, %rd11;
	and.b32  	%r65, %r54, %r64;
	shl.b32 	%r66, %r65, 2;
	add.s32 	%r68, %r67, %r66;
	atom.shared.inc.u32 	%r69, [%r68], 999999999;
	add.s32 	%r167, %r167, %r8;
	setp.lt.s32 	%p4, %r167, %r4;
	@%p4 bra 	$L__BB3_5;
$L__BB3_6:
	setp.ge.s32 	%p5, %r184, %r52;
	bar.sync 	0;
	@%p5 bra 	$L__BB3_25;
	mov.u32 	%r11, %nctaid.x;
	mov.u32 	%r12, %ntid.x;
	cvta.to.global.u64 	%rd3, %rd5;
	mov.u32 	%r71, sharedmem;
	mov.u32 	%r168, %r184;
$L__BB3_8:
	shl.b32 	%r70, %r168, 2;
	add.s32 	%r72, %r71, %r70;
	ld.shared.u32 	%r73, [%r72];
	mad.lo.s32 	%r74, %r168, %r11, %r1;
	mul.wide.u32 	%rd12, %r74, 4;
	add.s64 	%rd13, %rd3, %rd12;
	st.global.u32 	[%rd13], %r73;
	add.s32 	%r168, %r168, %r12;
	setp.lt.s32 	%p6, %r168, %r52;
	@%p6 bra 	$L__BB3_8;
	add.s32 	%r13, %r184, -1;
	cvt.u16.u32 	%rs1, %r184;
	cvt.u16.u32 	%rs2, %r12;
	mov.b32 	%r169, 0;
	mov.b16 	%rs13, 0;
	mov.u16 	%rs14, %rs13;
	mov.u32 	%r170, %r184;
$L__BB3_10:
	setp.lt.s32 	%p7, %r170, 1;
	mov.b32 	%r183, 0;
	@%p7 bra 	$L__BB3_24;
	mad.lo.s32 	%r79, %r12, %r169, %r13;
	setp.lt.u32 	%p8, %r79, 15;
	mov.b32 	%r178, 0;
	mov.u32 	%r183, %r178;
	@%p8 bra 	$L__BB3_14;
	and.b32  	%r178, %r170, 2147483632;
	add.s32 	%r171, %r71, 32;
	neg.s32 	%r172, %r178;
	mov.b32 	%r183, 0;
$L__BB3_13:
	.pragma "nounroll";
	ld.shared.v4.u32 	{%r83, %r84, %r85, %r86}, [%r171+-32];
	add.s32 	%r87, %r83, %r183;
	add.s32 	%r88, %r84, %r87;
	add.s32 	%r89, %r85, %r88;
	add.s32 	%r90, %r86, %r89;
	ld.shared.v4.u32 	{%r91, %r92, %r93, %r94}, [%r171+-16];
	add.s32 	%r95, %r91, %r90;
	add.s32 	%r96, %r92, %r95;
	add.s32 	%r97, %r93, %r96;
	add.s32 	%r98, %r94, %r97;
	ld.shared.v4.u32 	{%r99, %r100, %r101, %r102}, [%r171];
	add.s32 	%r103, %r99, %r98;
	add.s32 	%r104, %r100, %r103;
	add.s32 	%r105, %r101, %r104;
	add.s32 	%r106, %r102, %r105;
	ld.shared.v4.u32 	{%r107, %r108, %r109, %r110}, [%r171+16];
	add.s32 	%r111, %r107, %r106;
	add.s32 	%r112, %r108, %r111;
	add.s32 	%r113, %r109, %r112;
	add.s32 	%r183, %r110, %r113;
	add.s32 	%r172, %r172, 16;
	add.s32 	%r171, %r171, 64;
	setp.ne.s32 	%p9, %r172, 0;
	@%p9 bra 	$L__BB3_13;
$L__BB3_14:
	and.b32  	%r114, %r170, 15;
	setp.eq.s32 	%p10, %r114, 0;
	@%p10 bra 	$L__BB3_24;
	mad.lo.s16 	%rs11, %rs14, %rs2, %rs1;
	cvt.u32.u16 	%r116, %rs11;
	and.b32  	%r29, %r116, 15;
	add.s32 	%r117, %r29, -1;
	setp.lt.u32 	%p11, %r117, 7;
	@%p11 bra 	$L__BB3_17;
	shl.b32 	%r118, %r178, 2;
	add.s32 	%r120, %r71, %r118;
	ld.shared.u32 	%r121, [%r120];
	add.s32 	%r122, %r121, %r183;
	ld.shared.u32 	%r123, [%r120+4];
	add.s32 	%r124, %r123, %r122;
	ld.shared.u32 	%r125, [%r120+8];
	add.s32 	%r126, %r125, %r124;
	ld.shared.u32 	%r127, [%r120+12];
	add.s32 	%r128, %r127, %r126;
	ld.shared.u32 	%r129, [%r120+16];
	add.s32 	%r130, %r129, %r128;
	ld.shared.u32 	%r131, [%r120+20];
	add.s32 	%r132, %r131, %r130;
	ld.shared.u32 	%r133, [%r120+24];
	add.s32 	%r134, %r133, %r132;
	ld.shared.u32 	%r135, [%r120+28];
	add.s32 	%r183, %r135, %r134;
	add.s32 	%r178, %r178, 8;
$L__BB3_17:
	and.b32  	%r136, %r29, 7;
	setp.eq.s32 	%p12, %r136, 0;
	@%p12 bra 	$L__BB3_24;
	mad.lo.s16 	%rs12, %rs13, %rs2, %rs1;
	cvt.u32.u16 	%r138, %rs12;
	and.b32  	%r139, %r138, 7;
	and.b32  	%r35, %r138, 3;
	add.s32 	%r140, %r139, -1;
	setp.lt.u32 	%p13, %r140, 3;
	@%p13 bra 	$L__BB3_20;
	shl.b32 	%r141, %r178, 2;
	add.s32 	%r143, %r71, %r141;
	ld.shared.u32 	%r144, [%r143];
	add.s32 	%r145, %r144, %r183;
	ld.shared.u32 	%r146, [%r143+4];
	add.s32 	%r147, %r146, %r145;
	ld.shared.u32 	%r148, [%r143+8];
	add.s32 	%r149, %r148, %r147;
	ld.shared.u32 	%r150, [%r143+12];
	add.s32 	%r183, %r150, %r149;
	add.s32 	%r178, %r178, 4;
$L__BB3_20:
	setp.eq.s32 	%p14, %r35, 0;
	@%p14 bra 	$L__BB3_24;
	shl.b32 	%r151, %r178, 2;
	add.s32 	%r41, %r71, %r151;
	ld.shared.u32 	%r153, [%r41];
	add.s32 	%r183, %r153, %r183;
	setp.eq.s32 	%p15, %r35, 1;
	@%p15 bra 	$L__BB3_24;
	ld.shared.u32 	%r154, [%r41+4];
	add.s32 	%r183, %r154, %r183;
	setp.eq.s32 	%p16, %r35, 2;
	@%p16 bra 	$L__BB3_24;
	ld.shared.u32 	%r155, [%r41+8];
	add.s32 	%r183, %r155, %r183;
$L__BB3_24:
	add.s32 	%r156, %r170, %r52;
	shl.b32 	%r157, %r156, 2;
	add.s32 	%r159, %r71, %r157;
	st.shared.u32 	[%r159], %r183;
	add.s32 	%r170, %r170, %r12;
	setp.lt.s32 	%p17, %r170, %r52;
	add.s32 	%r169, %r169, 1;
	add.s16 	%rs14, %rs14, 1;
	add.s16 	%rs13, %rs13, 1;
	@%p17 bra 	$L__BB3_10;
$L__BB3_25:
	setp.ge.s32 	%p18, %r184, %r52;
	bar.sync 	0;
	@%p18 bra 	$L__BB3_28;
	mul.lo.s32 	%r48, %r52, %r1;
	mov.u32 	%r49, %ntid.x;
	cvta.to.global.u64 	%rd4, %rd6;
	mov.u32 	%r162, sharedmem;
$L__BB3_27:
	add.s32 	%r160, %r184, %r52;
	shl.b32 	%r161, %r160, 2;
	add.s32 	%r163, %r162, %r161;
	ld.shared.u32 	%r164, [%r163];
	add.s32 	%r165, %r184, %r48;
	mul.wide.u32 	%rd14, %r165, 4;
	add.s64 	%rd15, %rd4, %rd14;
	st.global.u32 	[%rd15], %r164;
	add.s32 	%r184, %r184, %r49;
	setp.lt.s32 	%p19, %r184, %r52;
	@%p19 bra 	$L__BB3_27;
$L__BB3_28:
	ret;

}
	// .globl	_Z12localScatterPjPyS0_S0_S0_iiiiii
.visible .entry _Z12localScatterPjPyS0_S0_S0_iiiiii(
	.param .u64 .ptr .align 1 _Z12localScatterPjPyS0_S0_S0_iiiiii_param_0,
	.param .u64 .ptr .align 1 _Z12localScatterPjPyS0_S0_S0_iiiiii_param_1,
	.param .u64 .ptr .align 1 _Z12localScatterPjPyS0_S0_S0_iiiiii_param_2,
	.param .u64 .ptr .align 1 _Z12localScatterPjPyS0_S0_S0_iiiiii_param_3,
	.param .u64 .ptr .align 1 _Z12localScatterPjPyS0_S0_S0_iiiiii_param_4,
	.param .u32 _Z12localScatterPjPyS0_S0_S0_iiiiii_param_5,
	.param .u32 _Z12localScatterPjPyS0_S0_S0_iiiiii_param_6,
	.param .u32 _Z12localScatterPjPyS0_S0_S0_iiiiii_param_7,
	.param .u32 _Z12localScatterPjPyS0_S0_S0_iiiiii_param_8,
	.param .u32 _Z12localScatterPjPyS0_S0_S0_iiiiii_param_9,
	.param .u32 _Z12localScatterPjPyS0_S0_S0_iiiiii_param_10
)
{
	.reg .pred 	%p<5>;
	.reg .b32 	%r<34>;
	.reg .b64 	%rd<23>;

	ld.param.u64 	%rd7, [_Z12localScatterPjPyS0_S0_S0_iiiiii_param_0];
	ld.param.u64 	%rd8, [_Z12localScatterPjPyS0_S0_S0_iiiiii_param_1];
	ld.param.u64 	%rd9, [_Z12localScatterPjPyS0_S0_S0_iiiiii_param_2];
	ld.param.u64 	%rd10, [_Z12localScatterPjPyS0_S0_S0_iiiiii_param_3];
	ld.param.u64 	%rd11, [_Z12localScatterPjPyS0_S0_S0_iiiiii_param_4];
	ld.param.u32 	%r16, [_Z12localScatterPjPyS0_S0_S0_iiiiii_param_5];
	ld.param.u32 	%r13, [_Z12localScatterPjPyS0_S0_S0_iiiiii_param_6];
	ld.param.u32 	%r14, [_Z12localScatterPjPyS0_S0_S0_iiiiii_param_7];
	ld.param.u32 	%r17, [_Z12localScatterPjPyS0_S0_S0_iiiiii_param_8];
	ld.param.u32 	%r15, [_Z12localScatterPjPyS0_S0_S0_iiiiii_param_9];
	mov.u32 	%r1, %ctaid.x;
	mul.lo.s32 	%r2, %r17, %r1;
	add.s32 	%r18, %r2, %r17;
	mov.u32 	%r32, %tid.x;
	add.s32 	%r33, %r2, %r32;
	min.s32 	%r5, %r18, %r16;
	setp.ge.s32 	%p1, %r32, %r13;
	@%p1 bra 	$L__BB4_3;
	mul.lo.s32 	%r6, %r13, %r1;
	mov.u32 	%r7, %ntid.x;
	cvta.to.global.u64 	%rd1, %rd7;
$L__BB4_2:
	add.s32 	%r19, %r32, %r6;
	mul.wide.u32 	%rd12, %r19, 4;
	add.s64 	%rd13, %rd1, %rd12;
	ld.global.u32 	%r20, [%rd13];
	shl.b32 	%r21, %r32, 2;
	mov.u32 	%r22, sharedmem;
	add.s32 	%r23, %r22, %r21;
	st.shared.u32 	[%r23], %r20;
	add.s32 	%r32, %r32, %r7;
	setp.lt.s32 	%p2, %r32, %r13;
	@%p2 bra 	$L__BB4_2;
$L__BB4_3:
	bar.sync 	0;
	setp.ge.s32 	%p3, %r33, %r5;
	@%p3 bra 	$L__BB4_6;
	cvt.u64.u32 	%rd2, %r14;
	mov.u32 	%r10, %ntid.x;
	cvta.to.global.u64 	%rd3, %rd8;
	cvta.to.global.u64 	%rd4, %rd9;
	cvta.to.global.u64 	%rd5, %rd10;
	cvta.to.global.u64 	%rd6, %rd11;
	cvt.u32.u64 	%r24, %rd2;
	mov.u32 	%r28, sharedmem;
$L__BB4_5:
	mul.wide.s32 	%rd14, %r33, 8;
	add.s64 	%rd15, %rd3, %rd14;
	ld.global.u64 	%rd16, [%rd15];
	add.s64 	%rd17, %rd4, %rd14;
	ld.global.u64 	%rd18, [%rd17];
	shr.u64 	%rd19, %rd16, %r24;
	cvt.u32.u64 	%r25, %rd19;
	and.b32  	%r26, %r15, %r25;
	shl.b32 	%r27, %r26, 2;
	add.s32 	%r29, %r28, %r27;
	atom.shared.inc.u32 	%r30, [%r29], 9999999;
	add.s32 	%r31, %r30, %r2;
	mul.wide.u32 	%rd20, %r31, 8;
	add.s64 	%rd21, %rd5, %rd20;
	st.global.u64 	[%rd21], %rd16;
	add.s64 	%rd22, %rd6, %rd20;
	st.global.u64 	[%rd22], %rd18;
	add.s32 	%r33, %r33, %r10;
	setp.lt.s32 	%p4, %r33, %r5;
	@%p4 bra 	$L__BB4_5;
$L__BB4_6:
	ret;

}
	// .globl	_Z13globalScatterPjS_PyS0_S0_S0_iiiii
.visible .entry _Z13globalScatterPjS_PyS0_S0_S0_iiiii(
	.param .u64 .ptr .align 1 _Z13globalScatterPjS_PyS0_S0_S0_iiiii_param_0,
	.param .u64 .ptr .align 1 _Z13globalScatterPjS_PyS0_S0_S0_iiiii_param_1,
	.param .u64 .ptr .align 1 _Z13globalScatterPjS_PyS0_S0_S0_iiiii_param_2,
	.param .u64 .ptr .align 1 _Z13globalScatterPjS_PyS0_S0_S0_iiiii_param_3,
	.param .u64 .ptr .align 1 _Z13globalScatterPjS_PyS0_S0_S0_iiiii_param_4,
	.param .u64 .ptr .align 1 _Z13globalScatterPjS_PyS0_S0_S0_iiiii_param_5,
	.param .u32 _Z13globalScatterPjS_PyS0_S0_S0_iiiii_param_6,
	.param .u32 _Z13globalScatterPjS_PyS0_S0_S0_iiiii_param_7,
	.param .u32 _Z13globalScatterPjS_PyS0_S0_S0_iiiii_param_8,
	.param .u32 _Z13globalScatterPjS_PyS0_S0_S0_iiiii_param_9,
	.param .u32 _Z13globalScatterPjS_PyS0_S0_S0_iiiii_param_10
)
{
	.reg .pred 	%p<5>;
	.reg .b32 	%r<44>;
	.reg .b64 	%rd<27>;

	ld.param.u64 	%rd8, [_Z13globalScatterPjS_PyS0_S0_S0_iiiii_param_0];
	ld.param.u64 	%rd9, [_Z13globalScatterPjS_PyS0_S0_S0_iiiii_param_1];
	ld.param.u64 	%rd10, [_Z13globalScatterPjS_PyS0_S0_S0_iiiii_param_2];
	ld.param.u64 	%rd11, [_Z13globalScatterPjS_PyS0_S0_S0_iiiii_param_3];
	ld.param.u64 	%rd12, [_Z13globalScatterPjS_PyS0_S0_S0_iiiii_param_4];
	ld.param.u64 	%rd13, [_Z13globalScatterPjS_PyS0_S0_S0_iiiii_param_5];
	ld.param.u32 	%r17, [_Z13globalScatterPjS_PyS0_S0_S0_iiiii_param_6];
	ld.param.u32 	%r14, [_Z13globalScatterPjS_PyS0_S0_S0_iiiii_param_7];
	ld.param.u32 	%r15, [_Z13globalScatterPjS_PyS0_S0_S0_iiiii_param_8];
	ld.param.u32 	%r18, [_Z13globalScatterPjS_PyS0_S0_S0_iiiii_param_9];
	ld.param.u32 	%r16, [_Z13globalScatterPjS_PyS0_S0_S0_iiiii_param_10];
	mov.u32 	%r1, %ctaid.x;
	mul.lo.s32 	%r2, %r18, %r1;
	add.s32 	%r19, %r2, %r18;
	mov.u32 	%r42, %tid.x;
	add.s32 	%r43, %r2, %r42;
	min.s32 	%r5, %r19, %r17;
	setp.ge.s32 	%p1, %r42, %r14;
	@%p1 bra 	$L__BB5_3;
	mov.u32 	%r6, %nctaid.x;
	mul.lo.s32 	%r7, %r14, %r1;
	mov.u32 	%r8, %ntid.x;
	cvta.to.global.u64 	%rd1, %rd8;
	cvta.to.global.u64 	%rd2, %rd9;
$L__BB5_2:
	mad.lo.s32 	%r20, %r42, %r6, %r1;
	mul.wide.u32 	%rd14, %r20, 4;
	add.s64 	%rd15, %rd1, %rd14;
	ld.global.u32 	%r21, [%rd15];
	shl.b32 	%r22, %r42, 2;
	mov.u32 	%r23, sharedmem;
	add.s32 	%r24, %r23, %r22;
	st.shared.u32 	[%r24], %r21;
	add.s32 	%r25, %r42, %r7;
	mul.wide.u32 	%rd16, %r25, 4;
	add.s64 	%rd17, %rd2, %rd16;
	ld.global.u32 	%r26, [%rd17];
	shl.b32 	%r27, %r14, 2;
	add.s32 	%r28, %r24, %r27;
	st.shared.u32 	[%r28], %r26;
	add.s32 	%r42, %r42, %r8;
	setp.lt.s32 	%p2, %r42, %r14;
	@%p2 bra 	$L__BB5_2;
$L__BB5_3:
	bar.sync 	0;
	setp.ge.s32 	%p3, %r43, %r5;
	@%p3 bra 	$L__BB5_6;
	cvt.u64.u32 	%rd3, %r15;
	mov.u32 	%r11, %ntid.x;
	cvta.to.global.u64 	%rd4, %rd10;
	cvta.to.global.u64 	%rd5, %rd11;
	cvta.to.global.u64 	%rd6, %rd12;
	cvta.to.global.u64 	%rd7, %rd13;
	cvt.u32.u64 	%r29, %rd3;
	mov.u32 	%r33, sharedmem;
	shl.b32 	%r36, %r14, 2;
$L__BB5_5:
	mul.wide.s32 	%rd18, %r43, 8;
	add.s64 	%rd19, %rd4, %rd18;
	ld.global.u64 	%rd20, [%rd19];
	add.s64 	%rd21, %rd5, %rd18;
	ld.global.u64 	%rd22, [%rd21];
	shr.u64 	%rd23, %rd20, %r29;
	cvt.u32.u64 	%r30, %rd23;
	and.b32  	%r31, %r16, %r30;
	shl.b32 	%r32, %r31, 2;
	add.s32 	%r34, %r33, %r32;
	ld.shared.u32 	%r35, [%r34];
	add.s32 	%r37, %r34, %r36;
	ld.shared.u32 	%r38, [%r37];
	add.s32 	%r39, %r43, %r35;
	add.s32 	%r40, %r2, %r38;
	sub.s32 	%r41, %r39, %r40;
	mul.wide.u32 	%rd24, %r41, 8;
	add.s64 	%rd25, %rd6, %rd24;
	st.global.u64 	[%rd25], %rd20;
	add.s64 	%rd26, %rd7, %rd24;
	st.global.u64 	[%rd26], %rd22;
	add.s32 	%r43, %r43, %r11;
	setp.lt.s32 	%p4, %r43, %r5;
	@%p4 bra 	$L__BB5_5;
$L__BB5_6:
	ret;

}


// ===== COMPILED SASS (sm_100) =====

	.target	sm_100

	.elftype	@"ET_EXEC"


//--------------------- .note.nv.tkinfo           --------------------------
	.section	.note.nv.tkinfo,"",@"SHT_NOTE"
	.sectionflags	@"SHF_NOTE_NV_TKINFO"
	.tkinfo
        /*0018*/ 	.word	0x00000002
        /*0030*/ 	.string	""
        /*0030*/ 	.string	"ptxas"
        /*0030*/ 	.string	"Cuda compilation tools, release 13.0, V13.0.88"
        /*0030*/ 	.string	"Build cuda_13.0.r13.0/compiler.36424714_0"
        /*0030*/ 	.string	"-arch sm_100 -m 64 "



//--------------------- .note.nv.cuinfo           --------------------------
	.section	.note.nv.cuinfo,"",@"SHT_NOTE"
	.sectionflags	@"SHF_NOTE_NV_CUINFO"
        /*0018*/ 	.short	0x0002
        /*001a*/ 	.short	0x0064
        /*001c*/ 	.short	0x0082
	.zero		2


//--------------------- .nv.info                  --------------------------
	.section	.nv.info,"",@"SHT_CUDA_INFO"
	.align	4


	//----- nvinfo : EIATTR_REGCOUNT
	.align		4
        /*0000*/ 	.byte	0x04, 0x2f
        /*0002*/ 	.short	(.L_1 - .L_0)
	.align		4
.L_0:
        /*0004*/ 	.word	index@(_Z13histogramCalcPjS_S_iiiii)
        /*0008*/ 	.word	0x0000001e


	//----- nvinfo : EIATTR_FRAME_SIZE
	.align		4
.L_1:
        /*000c*/ 	.byte	0x04, 0x11
        /*000e*/ 	.short	(.L_3 - .L_2)
	.align		4
.L_2:
        /*0010*/ 	.word	index@(_Z13histogramCalcPjS_S_iiiii)
        /*0014*/ 	.word	0x00000000


	//----- nvinfo : EIATTR_REGCOUNT
	.align		4
.L_3:
        /*0018*/ 	.byte	0x04, 0x2f
        /*001a*/ 	.short	(.L_5 - .L_4)
	.align		4
.L_4:
        /*001c*/ 	.word	index@(_Z12localScatterPjS_S_S_S_iiiiii)
        /*0020*/ 	.word	0x00000018


	//----- nvinfo : EIATTR_FRAME_SIZE
	.align		4
.L_5:
        /*0024*/ 	.byte	0x04, 0x11
        /*0026*/ 	.short	(.L_7 - .L_6)
	.align		4
.L_6:
        /*0028*/ 	.word	index@(_Z12localScatterPjS_S_S_S_iiiiii)
        /*002c*/ 	.word	0x00000000


	//----- nvinfo : EIATTR_REGCOUNT
	.align		4
.L_7:
        /*0030*/ 	.byte	0x04, 0x2f
        /*0032*/ 	.short	(.L_9 - .L_8)
	.align		4
.L_8:
        /*0034*/ 	.word	index@(_Z13globalScatterPjS_S_S_S_S_iiiii)
        /*0038*/ 	.word	0x0000001a


	//----- nvinfo : EIATTR_FRAME_SIZE
	.align		4
.L_9:
        /*003c*/ 	.byte	0x04, 0x11
        /*003e*/ 	.short	(.L_11 - .L_10)
	.align		4
.L_10:
        /*0040*/ 	.word	index@(_Z13globalScatterPjS_S_S_S_S_iiiii)
        /*0044*/ 	.word	0x00000000


	//----- nvinfo : EIATTR_REGCOUNT
	.align		4
.L_11:
        /*0048*/ 	.byte	0x04, 0x2f
        /*004a*/ 	.short	(.L_13 - .L_12)
	.align		4
.L_12:
        /*004c*/ 	.word	index@(_Z13histogramCalcPjS_Pyiiiii)
        /*0050*/ 	.word	0x0000001e


	//----- nvinfo : EIATTR_FRAME_SIZE
	.align		4
.L_13:
        /*0054*/ 	.byte	0x04, 0x11
        /*0056*/ 	.short	(.L_15 - .L_14)
	.align		4
.L_14:
        /*0058*/ 	.word	index@(_Z13histogramCalcPjS_Pyiiiii)
        /*005c*/ 	.word	0x00000000


	//----- nvinfo : EIATTR_REGCOUNT
	.align		4
.L_15:
        /*0060*/ 	.byte	0x04, 0x2f
        /*0062*/ 	.short	(.L_17 - .L_16)
	.align		4
.L_16:
        /*0064*/ 	.word	index@(_Z12localScatterPjPyS0_S0_S0_iiiiii)
        /*0068*/ 	.word	0x00000018


	//----- nvinfo : EIATTR_FRAME_SIZE
	.align		4
.L_17:
        /*006c*/ 	.byte	0x04, 0x11
        /*006e*/ 	.short	(.L_19 - .L_18)
	.align		4
.L_18:
        /*0070*/ 	.word	index@(_Z12localScatterPjPyS0_S0_S0_iiiiii)
        /*0074*/ 	.word	0x00000000


	//----- nvinfo : EIATTR_REGCOUNT
	.align		4
.L_19:
        /*0078*/ 	.byte	0x04, 0x2f
        /*007a*/ 	.short	(.L_21 - .L_20)
	.align		4
.L_20:
        /*007c*/ 	.word	index@(_Z13globalScatterPjS_PyS0_S0_S0_iiiii)
        /*0080*/ 	.word	0x00000019


	//----- nvinfo : EIATTR_FRAME_SIZE
	.align		4
.L_21:
        /*0084*/ 	.byte	0x04, 0x11
        /*0086*/ 	.short	(.L_23 - .L_22)
	.align		4
.L_22:
        /*0088*/ 	.word	index@(_Z13globalScatterPjS_PyS0_S0_S0_iiiii)
        /*008c*/ 	.word	0x00000000


	//----- nvinfo : EIATTR_MIN_STACK_SIZE
	.align		4
.L_23:
        /*0090*/ 	.byte	0x04, 0x12
        /*0092*/ 	.short	(.L_25 - .L_24)
	.align		4
.L_24:
        /*0094*/ 	.word	index@(_Z13globalScatterPjS_PyS0_S0_S0_iiiii)
        /*0098*/ 	.word	0x00000000


	//----- nvinfo : EIATTR_MIN_STACK_SIZE
	.align		4
.L_25:
        /*009c*/ 	.byte	0x04, 0x12
        /*009e*/ 	.short	(.L_27 - .L_26)
	.align		4
.L_26:
        /*00a0*/ 	.word	index@(_Z12localScatterPjPyS0_S0_S0_iiiiii)
        /*00a4*/ 	.word	0x00000000


	//----- nvinfo : EIATTR_MIN_STACK_SIZE
	.align		4
.L_27:
        /*00a8*/ 	.byte	0x04, 0x12
        /*00aa*/ 	.short	(.L_29 - .L_28)
	.align		4
.L_28:
        /*00ac*/ 	.word	index@(_Z13histogramCalcPjS_Pyiiiii)
        /*00b0*/ 	.word	0x00000000


	//----- nvinfo : EIATTR_MIN_STACK_SIZE
	.align		4
.L_29:
        /*00b4*/ 	.byte	0x04, 0x12
        /*00b6*/ 	.short	(.L_31 - .L_30)
	.align		4
.L_30:
        /*00b8*/ 	.word	index@(_Z13globalScatterPjS_S_S_S_S_iiiii)
        /*00bc*/ 	.word	0x00000000


	//----- nvinfo : EIATTR_MIN_STACK_SIZE
	.align		4
.L_31:
        /*00c0*/ 	.byte	0x04, 0x12
        /*00c2*/ 	.short	(.L_33 - .L_32)
	.align		4
.L_32:
        /*00c4*/ 	.word	index@(_Z12localScatterPjS_S_S_S_iiiiii)
        /*00c8*/ 	.word	0x00000000


	//----- nvinfo : EIATTR_MIN_STACK_SIZE
	.align		4
.L_33:
        /*00cc*/ 	.byte	0x04, 0x12
        /*00ce*/ 	.short	(.L_35 - .L_34)
	.align		4
.L_34:
        /*00d0*/ 	.word	index@(_Z13histogramCalcPjS_S_iiiii)
        /*00d4*/ 	.word	0x00000000
.L_35:


//--------------------- .nv.compat                --------------------------
	.section	.nv.compat,"",@"SHT_CUDA_COMPAT_INFO"
	.align	4
        /*0000*/ 	.byte	0x02, 0x09, 0x00, 0x00, 0x02, 0x02, 0x01, 0x00, 0x02, 0x05, 0x05, 0x00, 0x03, 0x07, 0x01, 0x01
        /*0010*/ 	.byte	0x02, 0x03, 0x00, 0x00, 0x02, 0x06, 0x01, 0x00, 0x04, 0x0b, 0x08, 0x00, 0x09, 0x00, 0x00, 0x00
        /*0020*/ 	.byte	0x00, 0x00, 0x00, 0x00


//--------------------- .nv.info._Z13globalScatterPjS_PyS0_S0_S0_iiiii --------------------------
	.section	.nv.info._Z13globalScatterPjS_PyS0_S0_S0_iiiii,"",@"SHT_CUDA_INFO"
	.sectionflags	@""
	.align	4


	//----- nvinfo : EIATTR_CUDA_API_VERSION
	.align		4
        /*0000*/ 	.byte	0x04, 0x37
        /*0002*/ 	.short	(.L_37 - .L_36)
.L_36:
        /*0004*/ 	.word	0x00000082


	//----- nvinfo : EIATTR_KPARAM_INFO
	.align		4
.L_37:
        /*0008*/ 	.byte	0x04, 0x17
        /*000a*/ 	.short	(.L_39 - .L_38)
.L_38:
        /*000c*/ 	.word	0x00000000
        /*0010*/ 	.short	0x000a
        /*0012*/ 	.short	0x0040
        /*0014*/ 	.byte	0x00, 0xf0, 0x11, 0x00


	//----- nvinfo : EIATTR_KPARAM_INFO
	.align		4
.L_39:
        /*0018*/ 	.byte	0x04, 0x17
        /*001a*/ 	.short	(.L_41 - .L_40)
.L_40:
        /*001c*/ 	.word	0x00000000
        /*0020*/ 	.short	0x0009
        /*0022*/ 	.short	0x003c
        /*0024*/ 	.byte	0x00, 0xf0, 0x11, 0x00


	//----- nvinfo : EIATTR_KPARAM_INFO
	.align		4
.L_41:
        /*0028*/ 	.byte	0x04, 0x17
        /*002a*/ 	.short	(.L_43 - .L_42)
.L_42:
        /*002c*/ 	.word	0x00000000
        /*0030*/ 	.short	0x0008
        /*0032*/ 	.short	0x0038
        /*0034*/ 	.byte	0x00, 0xf0, 0x11, 0x00


	//----- nvinfo : EIATTR_KPARAM_INFO
	.align		4
.L_43:
        /*0038*/ 	.byte	0x04, 0x17
        /*003a*/ 	.short	(.L_45 - .L_44)
.L_44:
        /*003c*/ 	.word	0x00000000
        /*0040*/ 	.short	0x0007
        /*0042*/ 	.short	0x0034
        /*0044*/ 	.byte	0x00, 0xf0, 0x11, 0x00


	//----- nvinfo : EIATTR_KPARAM_INFO
	.align		4
.L_45:
        /*0048*/ 	.byte	0x04, 0x17
        /*004a*/ 	.short	(.L_47 - .L_46)
.L_46:
        /*004c*/ 	.word	0x00000000
        /*0050*/ 	.short	0x0006
        /*0052*/ 	.short	0x0030
        /*0054*/ 	.byte	0x00, 0xf0, 0x11, 0x00


	//----- nvinfo : EIATTR_KPARAM_INFO
	.align		4
.L_47:
        /*0058*/ 	.byte	0x04, 0x17
        /*005a*/ 	.short	(.L_49 - .L_48)
.L_48:
        /*005c*/ 	.word	0x00000000
        /*0060*/ 	.short	0x0005
        /*0062*/ 	.short	0x0028
        /*0064*/ 	.byte	0x00, 0xf5, 0x21, 0x00


	//----- nvinfo : EIATTR_KPARAM_INFO
	.align		4
.L_49:
        /*0068*/ 	.byte	0x04, 0x17
        /*006a*/ 	.short	(.L_51 - .L_50)
.L_50:
        /*006c*/ 	.word	0x00000000
        /*0070*/ 	.short	0x0004
        /*0072*/ 	.short	0x0020
        /*0074*/ 	.byte	0x00, 0xf5, 0x21, 0x00


	//----- nvinfo : EIATTR_KPARAM_INFO
	.align		4
.L_51:
        /*0078*/ 	.byte	0x04, 0x17
        /*007a*/ 	.short	(.L_53 - .L_52)
.L_52:
        /*007c*/ 	.word	0x00000000
        /*0080*/ 	.short	0x0003
        /*0082*/ 	.short	0x0018
        /*0084*/ 	.byte	0x00, 0xf5, 0x21, 0x00


	//----- nvinfo : EIATTR_KPARAM_INFO
	.align		4
.L_53:
        /*0088*/ 	.byte	0x04, 0x17
        /*008a*/ 	.short	(.L_55 - .L_54)
.L_54:
        /*008c*/ 	.word	0x00000000
        /*0090*/ 	.short	0x0002
        /*0092*/ 	.short	0x0010
        /*0094*/ 	.byte	0x00, 0xf5, 0x21, 0x00


	//----- nvinfo : EIATTR_KPARAM_INFO
	.align		4
.L_55:
        /*0098*/ 	.byte	0x04, 0x17
        /*009a*/ 	.short	(.L_57 - .L_56)
.L_56:
        /*009c*/ 	.word	0x00000000
        /*00a0*/ 	.short	0x0001
        /*00a2*/ 	.short	0x0008
        /*00a4*/ 	.byte	0x00, 0xf5, 0x21, 0x00


	//----- nvinfo : EIATTR_KPARAM_INFO
	.align		4
.L_57:
        /*00a8*/ 	.byte	0x04, 0x17
        /*00aa*/ 	.short	(.L_59 - .L_58)
.L_58:
        /*00ac*/ 	.word	0x00000000
        /*00b0*/ 	.short	0x0000
        /*00b2*/ 	.short	0x0000
        /*00b4*/ 	.byte	0x00, 0xf5, 0x21, 0x00


	//----- nvinfo : EIATTR_SPARSE_MMA_MASK
	.align		4
.L_59:
        /*00b8*/ 	.byte	0x03, 0x50
        /*00ba*/ 	.short	0x0000


	//----- nvinfo : EIATTR_MAXREG_COUNT
	.align		4
        /*00bc*/ 	.byte	0x03, 0x1b
        /*00be*/ 	.short	0x00ff


	//----- nvinfo : EIATTR_NUM_BARRIERS
	.align		4
        /*00c0*/ 	.byte	0x02, 0x4c
        /*00c2*/ 	.byte	0x01
	.zero		1


	//----- nvinfo : EIATTR_MERCURY_ISA_VERSION
	.align		4
        /*00c4*/ 	.byte	0x03, 0x5f
        /*00c6*/ 	.short	0x0101


	//----- nvinfo : EIATTR_VRC_CTA_INIT_COUNT
	.align		4
        /*00c8*/ 	.byte	0x02, 0x4a
	.zero		1
	.zero		1


	//----- nvinfo : EIATTR_EXIT_INSTR_OFFSETS
	.align		4
        /*00cc*/ 	.byte	0x04, 0x1c
        /*00ce*/ 	.short	(.L_61 - .L_60)


	//   ....[0]....
.L_60:
        /*00d0*/ 	.word	0x00000240


	//   ....[1]....
        /*00d4*/ 	.word	0x00000420


	//----- nvinfo : EIATTR_CRS_STACK_SIZE
	.align		4
.L_61:
        /*00d8*/ 	.byte	0x04, 0x1e
        /*00da*/ 	.short	(.L_63 - .L_62)
.L_62:
        /*00dc*/ 	.word	0x00000000


	//----- nvinfo : EIATTR_CBANK_PARAM_SIZE
	.align		4
.L_63:
        /*00e0*/ 	.byte	0x03, 0x19
        /*00e2*/ 	.short	0x0044


	//----- nvinfo : EIATTR_PARAM_CBANK
	.align		4
        /*00e4*/ 	.byte	0x04, 0x0a
        /*00e6*/ 	.short	(.L_65 - .L_64)
	.align		4
.L_64:
        /*00e8*/ 	.word	index@(.nv.constant0._Z13globalScatterPjS_PyS0_S0_S0_iiiii)
        /*00ec*/ 	.short	0x0380
        /*00ee*/ 	.short	0x0044


	//----- nvinfo : EIATTR_SW_WAR
	.align		4
.L_65:
        /*00f0*/ 	.byte	0x04, 0x36
        /*00f2*/ 	.short	(.L_67 - .L_66)
.L_66:
        /*00f4*/ 	.word	0x00000008
.L_67:


//--------------------- .nv.info._Z12localScatterPjPyS0_S0_S0_iiiiii --------------------------
	.section	.nv.info._Z12localScatterPjPyS0_S0_S0_iiiiii,"",@"SHT_CUDA_INFO"
	.sectionflags	@""
	.align	4


	//----- nvinfo : EIATTR_CUDA_API_VERSION
	.align		4
        /*0000*/ 	.byte	0x04, 0x37
        /*0002*/ 	.short	(.L_69 - .L_68)
.L_68:
        /*0004*/ 	.word	0x00000082


	//----- nvinfo : EIATTR_KPARAM_INFO
	.align		4
.L_69:
        /*0008*/ 	.byte	0x04, 0x17
        /*000a*/ 	.short	(.L_71 - .L_70)
.L_70:
        /*000c*/ 	.word	0x00000000
        /*0010*/ 	.short	0x000a
        /*0012*/ 	.short	0x003c
        /*0014*/ 	.byte	0x00, 0xf0, 0x11, 0x00


	//----- nvinfo : EIATTR_KPARAM_INFO
	.align		4
.L_71:
        /*0018*/ 	.byte	0x04, 0x17
        /*001a*/ 	.short	(.L_73 - .L_72)
.L_72:
        /*001c*/ 	.word	0x00000000
        /*0020*/ 	.short	0x0009
        /*0022*/ 	.short	0x0038
        /*0024*/ 	.byte	0x00, 0xf0, 0x11, 0x00


	//----- nvinfo : EIATTR_KPARAM_INFO
	.align		4
.L_73:
        /*0028*/ 	.byte	0x04, 0x17
        /*002a*/ 	.short	(.L_75 - .L_74)
.L_74:
        /*002c*/ 	.word	0x00000000
        /*0030*/ 	.short	0x0008
        /*0032*/ 	.short	0x0034
        /*0034*/ 	.byte	0x00, 0xf0, 0x11, 0x00


	//----- nvinfo : EIATTR_KPARAM_INFO
	.align		4
.L_75:
        /*0038*/ 	.byte	0x04, 0x17
        /*003a*/ 	.short	(.L_77 - .L_76)
.L_76:
        /*003c*/ 	.word	0x00000000
        /*0040*/ 	.short	0x0007
        /*0042*/ 	.short	0x0030
        /*0044*/ 	.byte	0x00, 0xf0, 0x11, 0x00


	//----- nvinfo : EIATTR_KPARAM_INFO
	.align		4
.L_77:
        /*0048*/ 	.byte	0x04, 0x17
        /*004a*/ 	.short	(.L_79 - .L_78)
.L_78:
        /*004c*/ 	.word	0x00000000
        /*0050*/ 	.short	0x0006
        /*0052*/ 	.short	0x002c
        /*0054*/ 	.byte	0x00, 0xf0, 0x11, 0x00


	//----- nvinfo : EIATTR_KPARAM_INFO
	.align		4
.L_79:
        /*0058*/ 	.byte	0x04, 0x17
        /*005a*/ 	.short	(.L_81 - .L_80)
.L_80:
        /*005c*/ 	.word	0x00000000
        /*0060*/ 	.short	0x0005
        /*0062*/ 	.short	0x0028
        /*0064*/ 	.byte	0x00, 0xf0, 0x11, 0x00


	//----- nvinfo : EIATTR_KPARAM_INFO
	.align		4
.L_81:
        /*0068*/ 	.byte	0x04, 0x17
        /*006a*/ 	.short	(.L_83 - .L_82)
.L_82:
        /*006c*/ 	.word	0x00000000
        /*0070*/ 	.short	0x0004
        /*0072*/ 	.short	0x0020
        /*0074*/ 	.byte	0x00, 0xf5, 0x21, 0x00


	//----- nvinfo : EIATTR_KPARAM_INFO
	.align		4
.L_83:
        /*0078*/ 	.byte	0x04, 0x17
        /*007a*/ 	.short	(.L_85 - .L_84)
.L_84:
        /*007c*/ 	.word	0x00000000
        /*0080*/ 	.short	0x0003
        /*0082*/ 	.short	0x0018
        /*0084*/ 	.byte	0x00, 0xf5, 0x21, 0x00


	//----- nvinfo : EIATTR_KPARAM_INFO
	.align		4
.L_85:
        /*0088*/ 	.byte	0x04, 0x17
        /*008a*/ 	.short	(.L_87 - .L_86)
.L_86:
        /*008c*/ 	.word	0x00000000
        /*0090*/ 	.short	0x0002
        /*0092*/ 	.short	0x0010
        /*0094*/ 	.byte	0x00, 0xf5, 0x21, 0x00


	//----- nvinfo : EIATTR_KPARAM_INFO
	.align		4
.L_87:
        /*0098*/ 	.byte	0x04, 0x17
        /*009a*/ 	.short	(.L_89 - .L_88)
.L_88:
        /*009c*/ 	.word	0x00000000
        /*00a0*/ 	.short	0x0001
        /*00a2*/ 	.short	0x0008
        /*00a4*/ 	.byte	0x00, 0xf5, 0x21, 0x00


	//----- nvinfo : EIATTR_KPARAM_INFO
	.align		4
.L_89:
        /*00a8*/ 	.byte	0x04, 0x17
        /*00aa*/ 	.short	(.L_91 - .L_90)
.L_90:
        /*00ac*/ 	.word	0x00000000
        /*00b0*/ 	.short	0x0000
        /*00b2*/ 	.short	0x0000
        /*00b4*/ 	.byte	0x00, 0xf5, 0x21, 0x00


	//----- nvinfo : EIATTR_SPARSE_MMA_MASK
	.align		4
.L_91:
        /*00b8*/ 	.byte	0x03, 0x50
        /*00ba*/ 	.short	0x0000


	//----- nvinfo : EIATTR_MAXREG_COUNT
	.align		4
        /*00bc*/ 	.byte	0x03, 0x1b
        /*00be*/ 	.short	0x00ff


	//----- nvinfo : EIATTR_NUM_BARRIERS
	.align		4
        /*00c0*/ 	.byte	0x02, 0x4c
        /*00c2*/ 	.byte	0x01
	.zero		1


	//----- nvinfo : EIATTR_MERCURY_ISA_VERSION
	.align		4
        /*00c4*/ 	.byte	0x03, 0x5f
        /*00c6*/ 	.short	0x0101


	//----- nvinfo : EIATTR_VRC_CTA_INIT_COUNT
	.align		4
        /*00c8*/ 	.byte	0x02, 0x4a
	.zero		1
	.zero		1


	//----- nvinfo : EIATTR_EXIT_INSTR_OFFSETS
	.align		4
        /*00cc*/ 	.byte	0x04, 0x1c
        /*00ce*/ 	.short	(.L_93 - .L_92)


	//   ....[0]....
.L_92:
        /*00d0*/ 	.word	0x000001d0


	//   ....[1]....
        /*00d4*/ 	.word	0x00000390


	//----- nvinfo : EIATTR_CRS_STACK_SIZE
	.align		4
.L_93:
        /*00d8*/ 	.byte	0x04, 0x1e
        /*00da*/ 	.short	(.L_95 - .L_94)
.L_94:
        /*00dc*/ 	.word	0x00000000


	//----- nvinfo : EIATTR_CBANK_PARAM_SIZE
	.align		4
.L_95:
        /*00e0*/ 	.byte	0x03, 0x19
        /*00e2*/ 	.short	0x0040


	//----- nvinfo : EIATTR_PARAM_CBANK
	.align		4
        /*00e4*/ 	.byte	0x04, 0x0a
        /*00e6*/ 	.short	(.L_97 - .L_96)
	.align		4
.L_96:
        /*00e8*/ 	.word	index@(.nv.constant0._Z12localScatterPjPyS0_S0_S0_iiiiii)
        /*00ec*/ 	.short	0x0380
        /*00ee*/ 	.short	0x0040


	//----- nvinfo : EIATTR_SW_WAR
	.align		4
.L_97:
        /*00f0*/ 	.byte	0x04, 0x36
        /*00f2*/ 	.short	(.L_99 - .L_98)
.L_98:
        /*00f4*/ 	.word	0x00000008
.L_99:


//--------------------- .nv.info._Z13histogramCalcPjS_Pyiiiii --------------------------
	.section	.nv.info._Z13histogramCalcPjS_Pyiiiii,"",@"SHT_CUDA_INFO"
	.sectionflags	@""
	.align	4


	//----- nvinfo : EIATTR_CUDA_API_VERSION
	.align		4
        /*0000*/ 	.byte	0x04, 0x37
        /*0002*/ 	.short	(.L_101 - .L_100)
.L_100:
        /*0004*/ 	.word	0x00000082


	//----- nvinfo : EIATTR_KPARAM_INFO
	.align		4
.L_101:
        /*0008*/ 	.byte	0x04, 0x17
        /*000a*/ 	.short	(.L_103 - .L_102)
.L_102:
        /*000c*/ 	.word	0x00000000
        /*0010*/ 	.short	0x0007
        /*0012*/ 	.short	0x0028
        /*0014*/ 	.byte	0x00, 0xf0, 0x11, 0x00


	//----- nvinfo : EIATTR_KPARAM_INFO
	.align		4
.L_103:
        /*0018*/ 	.byte	0x04, 0x17
        /*001a*/ 	.short	(.L_105 - .L_104)
.L_104:
        /*001c*/ 	.word	0x00000000
        /*0020*/ 	.short	0x0006
        /*0022*/ 	.short	0x0024
        /*0024*/ 	.byte	0x00, 0xf0, 0x11, 0x00


	//----- nvinfo : EIATTR_KPARAM_INFO
	.align		4
.L_105:
        /*0028*/ 	.byte	0x04, 0x17
        /*002a*/ 	.short	(.L_107 - .L_106)
.L_106:
        /*002c*/ 	.word	0x00000000
        /*0030*/ 	.short	0x0005
        /*0032*/ 	.short	0x0020
        /*0034*/ 	.byte	0x00, 0xf0, 0x11, 0x00


	//----- nvinfo : EIATTR_KPARAM_INFO
	.align		4
.L_107:
        /*0038*/ 	.byte	0x04, 0x17
        /*003a*/ 	.short	(.L_109 - .L_108)
.L_108:
        /*003c*/ 	.word	0x00000000
        /*0040*/ 	.short	0x0004
        /*0042*/ 	.short	0x001c
        /*0044*/ 	.byte	0x00, 0xf0, 0x11, 0x00


	//----- nvinfo : EIATTR_KPARAM_INFO
	.align		4
.L_109:
        /*0048*/ 	.byte	0x04, 0x17
        /*004a*/ 	.short	(.L_111 - .L_110)
.L_110:
        /*004c*/ 	.word	0x00000000
        /*0050*/ 	.short	0x0003
        /*0052*/ 	.short	0x0018
        /*0054*/ 	.byte	0x00, 0xf0, 0x11, 0x00


	//----- nvinfo : EIATTR_KPARAM_INFO
	.align		4
.L_111:
        /*0058*/ 	.byte	0x04, 0x17
        /*005a*/ 	.short	(.L_113 - .L_112)
.L_112:
        /*005c*/ 	.word	0x00000000
        /*0060*/ 	.short	0x0002
        /*0062*/ 	.short	0x0010
        /*0064*/ 	.byte	0x00, 0xf5, 0x21, 0x00


	//----- nvinfo : EIATTR_KPARAM_INFO
	.align		4
.L_113:
        /*0068*/ 	.byte	0x04, 0x17
        /*006a*/ 	.short	(.L_115 - .L_114)
.L_114:
        /*006c*/ 	.word	0x00000000
        /*0070*/ 	.short	0x0001
        /*0072*/ 	.short	0x0008
        /*0074*/ 	.byte	0x00, 0xf5, 0x21, 0x00


	//----- nvinfo : EIATTR_KPARAM_INFO
	.align		4
.L_115:
        /*0078*/ 	.byte	0x04, 0x17
        /*007a*/ 	.short	(.L_117 - .L_116)
.L_116:
        /*007c*/ 	.word	0x00000000
        /*0080*/ 	.short	0x0000
        /*0082*/ 	.short	0x0000
        /*0084*/ 	.byte	0x00, 0xf5, 0x21, 0x00


	//----- nvinfo : EIATTR_SPARSE_MMA_MASK
	.align		4
.L_117:
        /*0088*/ 	.byte	0x03, 0x50
        /*008a*/ 	.short	0x0000


	//----- nvinfo : EIATTR_MAXREG_COUNT
	.align		4
        /*008c*/ 	.byte	0x03, 0x1b
        /*008e*/ 	.short	0x00ff


	//----- nvinfo : EIATTR_NUM_BARRIERS
	.align		4
        /*0090*/ 	.byte	0x02, 0x4c
        /*0092*/ 	.byte	0x01
	.zero		1


	//----- nvinfo : EIATTR_MERCURY_ISA_VERSION
	.align		4
        /*0094*/ 	.byte	0x03, 0x5f
        /*0096*/ 	.short	0x0101


	//----- nvinfo : EIATTR_UNUSED_LOAD_BYTE_OFFSET
	.align		4
        /*0098*/ 	.byte	0x04, 0x44
        /*009a*/ 	.short	(.L_119 - .L_118)


	//   ....[0]....
.L_118:
        /*009c*/ 	.word	0x000008a0
        /*00a0*/ 	.word	0x00000fff


	//----- nvinfo : EIATTR_VRC_CTA_INIT_COUNT
	.align		4
.L_119:
        /*00a4*/ 	.byte	0x02, 0x4a
	.zero		1
	.zero		1


	//----- nvinfo : EIATTR_EXIT_INSTR_OFFSETS
	.align		4
        /*00a8*/ 	.byte	0x04, 0x1c
        /*00aa*/ 	.short	(.L_121 - .L_120)


	//   ....[0]....
.L_120:
        /*00ac*/ 	.word	0x000009f0


	//   ....[1]....
        /*00b0*/ 	.word	0x00000ae0


	//----- nvinfo : EIATTR_CRS_STACK_SIZE
	.align		4
.L_121:
        /*00b4*/ 	.byte	0x04, 0x1e
        /*00b6*/ 	.short	(.L_123 - .L_122)
.L_122:
        /*00b8*/ 	.word	0x00000000


	//----- nvinfo : EIATTR_CBANK_PARAM_SIZE
	.align		4
.L_123:
        /*00bc*/ 	.byte	0x03, 0x19
        /*00be*/ 	.short	0x002c


	//----- nvinfo : EIATTR_PARAM_CBANK
	.align		4
        /*00c0*/ 	.byte	0x04, 0x0a
        /*00c2*/ 	.short	(.L_125 - .L_124)
	.align		4
.L_124:
        /*00c4*/ 	.word	index@(.nv.constant0._Z13histogramCalcPjS_Pyiiiii)
        /*00c8*/ 	.short	0x0380
        /*00ca*/ 	.short	0x002c


	//----- nvinfo : EIATTR_SW_WAR
	.align		4
.L_125:
        /*00cc*/ 	.byte	0x04, 0x36
        /*00ce*/ 	.short	(.L_127 - .L_126)
.L_126:
        /*00d0*/ 	.word	0x00000008
.L_127:


//--------------------- .nv.info._Z13globalScatterPjS_S_S_S_S_iiiii --------------------------
	.section	.nv.info._Z13globalScatterPjS_S_S_S_S_iiiii,"",@"SHT_CUDA_INFO"
	.sectionflags	@""
	.align	4


	//----- nvinfo : EIATTR_CUDA_API_VERSION
	.align		4
        /*0000*/ 	.byte	0x04, 0x37
        /*0002*/ 	.short	(.L_129 - .L_128)
.L_128:
        /*0004*/ 	.word	0x00000082


	//----- nvinfo : EIATTR_KPARAM_INFO
	.align		4
.L_129:
        /*0008*/ 	.byte	0x04, 0x17
        /*000a*/ 	.short	(.L_131 - .L_130)
.L_130:
        /*000c*/ 	.word	0x00000000
        /*0010*/ 	.short	0x000a
        /*0012*/ 	.short	0x0040
        /*0014*/ 	.byte	0x00, 0xf0, 0x11, 0x00


	//----- nvinfo : EIATTR_KPARAM_INFO
	.align		4
.L_131:
        /*0018*/ 	.byte	0x04, 0x17
        /*001a*/ 	.short	(.L_133 - .L_132)
.L_132:
        /*001c*/ 	.word	0x00000000
        /*0020*/ 	.short	0x0009
        /*0022*/ 	.short	0x003c
        /*0024*/ 	.byte	0x00, 0xf0, 0x11, 0x00


	//----- nvinfo : EIATTR_KPARAM_INFO
	.align		4
.L_133:
        /*0028*/ 	.byte	0x04, 0x17
        /*002a*/ 	.short	(.L_135 - .L_134)
.L_134:
        /*002c*/ 	.word	0x00000000
        /*0030*/ 	.short	0x0008
        /*0032*/ 	.short	0x0038
        /*0034*/ 	.byte	0x00, 0xf0, 0x11, 0x00


	//----- nvinfo : EIATTR_KPARAM_INFO
	.align		4
.L_135:
        /*0038*/ 	.byte	0x04, 0x17
        /*003a*/ 	.short	(.L_137 - .L_136)
.L_136:
        /*003c*/ 	.word	0x00000000
        /*0040*/ 	.short	0x0007
        /*0042*/ 	.short	0x0034
        /*0044*/ 	.byte	0x00, 0xf0, 0x11, 0x00


	//----- nvinfo : EIATTR_KPARAM_INFO
	.align		4
.L_137:
        /*0048*/ 	.byte	0x04, 0x17
        /*004a*/ 	.short	(.L_139 - .L_138)
.L_138:
        /*004c*/ 	.word	0x00000000
        /*0050*/ 	.short	0x0006
        /*0052*/ 	.short	0x0030
        /*0054*/ 	.byte	0x00, 0xf0, 0x11, 0x00


	//----- nvinfo : EIATTR_KPARAM_INFO
	.align		4
.L_139:
        /*0058*/ 	.byte	0x04, 0x17
        /*005a*/ 	.short	(.L_141 - .L_140)
.L_140:
        /*005c*/ 	.word	0x00000000
        /*0060*/ 	.short	0x0005
        /*0062*/ 	.short	0x0028
        /*0064*/ 	.byte	0x00, 0xf5, 0x21, 0x00


	//----- nvinfo : EIATTR_KPARAM_INFO
	.align		4
.L_141:
        /*0068*/ 	.byte	0x04, 0x17
        /*006a*/ 	.short	(.L_143 - .L_142)
.L_142:
        /*006c*/ 	.word	0x00000000
        /*0070*/ 	.short	0x0004
        /*0072*/ 	.short	0x0020
        /*0074*/ 	.byte	0x00, 0xf5, 0x21, 0x00


	//----- nvinfo : EIATTR_KPARAM_INFO
	.align		4
.L_143:
        /*0078*/ 	.byte	0x04, 0x17
        /*007a*/ 	.short	(.L_145 - .L_144)
.L_144:
        /*007c*/ 	.word	0x00000000
        /*0080*/ 	.short	0x0003
        /*0082*/ 	.short	0x0018
        /*0084*/ 	.byte	0x00, 0xf5, 0x21, 0x00


	//----- nvinfo : EIATTR_KPARAM_INFO
	.align		4
.L_145:
        /*0088*/ 	.byte	0x04, 0x17
        /*008a*/ 	.short	(.L_147 - .L_146)
.L_146:
        /*008c*/ 	.word	0x00000000
        /*0090*/ 	.short	0x0002
        /*0092*/ 	.short	0x0010
        /*0094*/ 	.byte	0x00, 0xf5, 0x21, 0x00


	//----- nvinfo : EIATTR_KPARAM_INFO
	.align		4
.L_147:
        /*0098*/ 	.byte	0x04, 0x17
        /*009a*/ 	.short	(.L_149 - .L_148)
.L_148:
        /*009c*/ 	.word	0x00000000
        /*00a0*/ 	.short	0x0001
        /*00a2*/ 	.short	0x0008
        /*00a4*/ 	.byte	0x00, 0xf5, 0x21, 0x00


	//----- nvinfo : EIATTR_KPARAM_INFO
	.align		4
.L_149:
        /*00a8*/ 	.byte	0x04, 0x17
        /*00aa*/ 	.short	(.L_151 - .L_150)
.L_150:
        /*00ac*/ 	.word	0x00000000
        /*00b0*/ 	.short	0x0000
        /*00b2*/ 	.short	0x0000
        /*00b4*/ 	.byte	0x00, 0xf5, 0x21, 0x00


	//----- nvinfo : EIATTR_SPARSE_MMA_MASK
	.align		4
.L_151:
        /*00b8*/ 	.byte	0x03, 0x50
        /*00ba*/ 	.short	0x0000


	//----- nvinfo : EIATTR_MAXREG_COUNT
	.align		4
        /*00bc*/ 	.byte	0x03, 0x1b
        /*00be*/ 	.short	0x00ff


	//----- nvinfo : EIATTR_NUM_BARRIERS
	.align		4
        /*00c0*/ 	.byte	0x02, 0x4c
        /*00c2*/ 	.byte	0x01
	.zero		1


	//----- nvinfo : EIATTR_MERCURY_ISA_VERSION
	.align		4
        /*00c4*/ 	.byte	0x03, 0x5f
        /*00c6*/ 	.short	0x0101


	//----- nvinfo : EIATTR_VRC_CTA_INIT_COUNT
	.align		4
        /*00c8*/ 	.byte	0x02, 0x4a
	.zero		1
	.zero		1


	//----- nvinfo : EIATTR_EXIT_INSTR_OFFSETS
	.align		4
        /*00cc*/ 	.byte	0x04, 0x1c
        /*00ce*/ 	.short	(.L_153 - .L_152)


	//   ....[0]....
.L_152:
        /*00d0*/ 	.word	0x00000240


	//   ....[1]....
        /*00d4*/ 	.word	0x00000420


	//----- nvinfo : EIATTR_CRS_STACK_SIZE
	.align		4
.L_153:
        /*00d8*/ 	.byte	0x04, 0x1e
        /*00da*/ 	.short	(.L_155 - .L_154)
.L_154:
        /*00dc*/ 	.word	0x00000000


	//----- nvinfo : EIATTR_CBANK_PARAM_SIZE
	.align		4
.L_155:
        /*00e0*/ 	.byte	0x03, 0x19
        /*00e2*/ 	.short	0x0044


	//----- nvinfo : EIATTR_PARAM_CBANK
	.align		4
        /*00e4*/ 	.byte	0x04, 0x0a
        /*00e6*/ 	.short	(.L_157 - .L_156)
	.align		4
.L_156:
        /*00e8*/ 	.word	index@(.nv.constant0._Z13globalScatterPjS_S_S_S_S_iiiii)
        /*00ec*/ 	.short	0x0380
        /*00ee*/ 	.short	0x0044


	//----- nvinfo : EIATTR_SW_WAR
	.align		4
.L_157:
        /*00f0*/ 	.byte	0x04, 0x36
        /*00f2*/ 	.short	(.L_159 - .L_158)
.L_158:
        /*00f4*/ 	.word	0x00000008
.L_159:


//--------------------- .nv.info._Z12localScatterPjS_S_S_S_iiiiii --------------------------
	.section	.nv.info._Z12localScatterPjS_S_S_S_iiiiii,"",@"SHT_CUDA_INFO"
	.sectionflags	@""
	.align	4


	//----- nvinfo : EIATTR_CUDA_API_VERSION
	.align		4
        /*0000*/ 	.byte	0x04, 0x37
        /*0002*/ 	.short	(.L_161 - .L_160)
.L_160:
        /*0004*/ 	.word	0x00000082


	//----- nvinfo : EIATTR_KPARAM_INFO
	.align		4
.L_161:
        /*0008*/ 	.byte	0x04, 0x17
        /*000a*/ 	.short	(.L_163 - .L_162)
.L_162:
        /*000c*/ 	.word	0x00000000
        /*0010*/ 	.short	0x000a
        /*0012*/ 	.short	0x003c
        /*0014*/ 	.byte	0x00, 0xf0, 0x11, 0x00


	//----- nvinfo : EIATTR_KPARAM_INFO
	.align		4
.L_163:
        /*0018*/ 	.byte	0x04, 0x17
        /*001a*/ 	.short	(.L_165 - .L_164)
.L_164:
        /*001c*/ 	.word	0x00000000
        /*0020*/ 	.short	0x0009
        /*0022*/ 	.short	0x0038
        /*0024*/ 	.byte	0x00, 0xf0, 0x11, 0x00


	//----- nvinfo : EIATTR_KPARAM_INFO
	.align		4
.L_165:
        /*0028*/ 	.byte	0x04, 0x17
        /*002a*/ 	.short	(.L_167 - .L_166)
.L_166:
        /*002c*/ 	.word	0x00000000
        /*0030*/ 	.short	0x0008
        /*0032*/ 	.short	0x0034
        /*0034*/ 	.byte	0x00, 0xf0, 0x11, 0x00


	//----- nvinfo : EIATTR_KPARAM_INFO
	.align		4
.L_167:
        /*0038*/ 	.byte	0x04, 0x17
        /*003a*/ 	.short	(.L_169 - .L_168)
.L_168:
        /*003c*/ 	.word	0x00000000
        /*0040*/ 	.short	0x0007
        /*0042*/ 	.short	0x0030
        /*0044*/ 	.byte	0x00, 0xf0, 0x11, 0x00


	//----- nvinfo : EIATTR_KPARAM_INFO
	.align		4
.L_169:
        /*0048*/ 	.byte	0x04, 0x17
        /*004a*/ 	.short	(.L_171 - .L_170)
.L_170:
        /*004c*/ 	.word	0x00000000
        /*0050*/ 	.short	0x0006
        /*0052*/ 	.short	0x002c
        /*0054*/ 	.byte	0x00, 0xf0, 0x11, 0x00


	//----- nvinfo : EIATTR_KPARAM_INFO
	.align		4
.L_171:
        /*0058*/ 	.byte	0x04, 0x17
        /*005a*/ 	.short	(.L_173 - .L_172)
.L_172:
        /*005c*/ 	.word	0x00000000
        /*0060*/ 	.short	0x0005
        /*0062*/ 	.short	0x0028
        /*0064*/ 	.byte	0x00, 0xf0, 0x11, 0x00


	//----- nvinfo : EIATTR_KPARAM_INFO
	.align		4
.L_173:
        /*0068*/ 	.byte	0x04, 0x17
        /*006a*/ 	.short	(.L_175 - .L_174)
.L_174:
        /*006c*/ 	.word	0x00000000
        /*0070*/ 	.short	0x0004
        /*0072*/ 	.short	0x0020
        /*0074*/ 	.byte	0x00, 0xf5, 0x21, 0x00


	//----- nvinfo : EIATTR_KPARAM_INFO
	.align		4
.L_175:
        /*0078*/ 	.byte	0x04, 0x17
        /*007a*/ 	.short	(.L_177 - .L_176)
.L_176:
        /*007c*/ 	.word	0x00000000
        /*0080*/ 	.short	0x0003
        /*0082*/ 	.short	0x0018
        /*0084*/ 	.byte	0x00, 0xf5, 0x21, 0x00


	//----- nvinfo : EIATTR_KPARAM_INFO
	.align		4
.L_177:
        /*0088*/ 	.byte	0x04, 0x17
        /*008a*/ 	.short	(.L_179 - .L_178)
.L_178:
        /*008c*/ 	.word	0x00000000
        /*0090*/ 	.short	0x0002
        /*0092*/ 	.short	0x0010
        /*0094*/ 	.byte	0x00, 0xf5, 0x21, 0x00


	//----- nvinfo : EIATTR_KPARAM_INFO
	.align		4
.L_179:
        /*0098*/ 	.byte	0x04, 0x17
        /*009a*/ 	.short	(.L_181 - .L_180)
.L_180:
        /*009c*/ 	.word	0x00000000
        /*00a0*/ 	.short	0x0001
        /*00a2*/ 	.short	0x0008
        /*00a4*/ 	.byte	0x00, 0xf5, 0x21, 0x00


	//----- nvinfo : EIATTR_KPARAM_INFO
	.align		4
.L_181:
        /*00a8*/ 	.byte	0x04, 0x17
        /*00aa*/ 	.short	(.L_183 - .L_182)
.L_182:
        /*00ac*/ 	.word	0x00000000
        /*00b0*/ 	.short	0x0000
        /*00b2*/ 	.short	0x0000
        /*00b4*/ 	.byte	0x00, 0xf5, 0x21, 0x00


	//----- nvinfo : EIATTR_SPARSE_MMA_MASK
	.align		4
.L_183:
        /*00b8*/ 	.byte	0x03, 0x50
        /*00ba*/ 	.short	0x0000


	//----- nvinfo : EIATTR_MAXREG_COUNT
	.align		4
        /*00bc*/ 	.byte	0x03, 0x1b
        /*00be*/ 	.short	0x00ff


	//----- nvinfo : EIATTR_NUM_BARRIERS
	.align		4
        /*00c0*/ 	.byte	0x02, 0x4c
        /*00c2*/ 	.byte	0x01
	.zero		1


	//----- nvinfo : EIATTR_MERCURY_ISA_VERSION
	.align		4
        /*00c4*/ 	.byte	0x03, 0x5f
        /*00c6*/ 	.short	0x0101


	//----- nvinfo : EIATTR_VRC_CTA_INIT_COUNT
	.align		4
        /*00c8*/ 	.byte	0x02, 0x4a
	.zero		1
	.zero		1


	//----- nvinfo : EIATTR_EXIT_INSTR_OFFSETS
	.align		4
        /*00cc*/ 	.byte	0x04, 0x1c
        /*00ce*/ 	.short	(.L_185 - .L_184)


	//   ....[0]....
.L_184:
        /*00d0*/ 	.word	0x000001d0


	//   ....[1]....
        /*00d4*/ 	.word	0x00000390


	//----- nvinfo : EIATTR_CRS_STACK_SIZE
	.align		4
.L_185:
        /*00d8*/ 	.byte	0x04, 0x1e
        /*00da*/ 	.short	(.L_187 - .L_186)
.L_186:
        /*00dc*/ 	.word	0x00000000


	//----- nvinfo : EIATTR_CBANK_PARAM_SIZE
	.align		4
.L_187:
        /*00e0*/ 	.byte	0x03, 0x19
        /*00e2*/ 	.short	0x0040


	//----- nvinfo : EIATTR_PARAM_CBANK
	.align		4
        /*00e4*/ 	.byte	0x04, 0x0a
        /*00e6*/ 	.short	(.L_189 - .L_188)
	.align		4
.L_188:
        /*00e8*/ 	.word	index@(.nv.constant0._Z12localScatterPjS_S_S_S_iiiiii)
        /*00ec*/ 	.short	0x0380
        /*00ee*/ 	.short	0x0040


	//----- nvinfo : EIATTR_SW_WAR
	.align		4
.L_189:
        /*00f0*/ 	.byte	0x04, 0x36
        /*00f2*/ 	.short	(.L_191 - .L_190)
.L_190:
        /*00f4*/ 	.word	0x00000008
.L_191:


//--------------------- .nv.info._Z13histogramCalcPjS_S_iiiii --------------------------
	.section	.nv.info._Z13histogramCalcPjS_S_iiiii,"",@"SHT_CUDA_INFO"
	.sectionflags	@""
	.align	4


	//----- nvinfo : EIATTR_CUDA_API_VERSION
	.align		4
        /*0000*/ 	.byte	0x04, 0x37
        /*0002*/ 	.short	(.L_193 - .L_192)
.L_192:
        /*0004*/ 	.word	0x00000082


	//----- nvinfo : EIATTR_KPARAM_INFO
	.align		4
.L_193:
        /*0008*/ 	.byte	0x04, 0x17
        /*000a*/ 	.short	(.L_195 - .L_194)
.L_194:
        /*000c*/ 	.word	0x00000000
        /*0010*/ 	.short	0x0007
        /*0012*/ 	.short	0x0028
        /*0014*/ 	.byte	0x00, 0xf0, 0x11, 0x00


	//----- nvinfo : EIATTR_KPARAM_INFO
	.align		4
.L_195:
        /*0018*/ 	.byte	0x04, 0x17
        /*001a*/ 	.short	(.L_197 - .L_196)
.L_196:
        /*001c*/ 	.word	0x00000000
        /*0020*/ 	.short	0x0006
        /*0022*/ 	.short	0x0024
        /*0024*/ 	.byte	0x00, 0xf0, 0x11, 0x00


	//----- nvinfo : EIATTR_KPARAM_INFO
	.align		4
.L_197:
        /*0028*/ 	.byte	0x04, 0x17
        /*002a*/ 	.short	(.L_199 - .L_198)
.L_198:
        /*002c*/ 	.word	0x00000000
        /*0030*/ 	.short	0x0005
        /*0032*/ 	.short	0x0020
        /*0034*/ 	.byte	0x00, 0xf0, 0x11, 0x00


	//----- nvinfo : EIATTR_KPARAM_INFO
	.align		4
.L_199:
        /*0038*/ 	.byte	0x04, 0x17
        /*003a*/ 	.short	(.L_201 - .L_200)
.L_200:
        /*003c*/ 	.word	0x00000000
        /*0040*/ 	.short	0x0004
        /*0042*/ 	.short	0x001c
        /*0044*/ 	.byte	0x00, 0xf0, 0x11, 0x00


	//----- nvinfo : EIATTR_KPARAM_INFO
	.align		4
.L_201:
        /*0048*/ 	.byte	0x04, 0x17
        /*004a*/ 	.short	(.L_203 - .L_202)
.L_202:
        /*004c*/ 	.word	0x00000000
        /*0050*/ 	.short	0x0003
        /*0052*/ 	.short	0x0018
        /*0054*/ 	.byte	0x00, 0xf0, 0x11, 0x00


	//----- nvinfo : EIATTR_KPARAM_INFO
	.align		4
.L_203:
        /*0058*/ 	.byte	0x04, 0x17
        /*005a*/ 	.short	(.L_205 - .L_204)
.L_204:
        /*005c*/ 	.word	0x00000000
        /*0060*/ 	.short	0x0002
        /*0062*/ 	.short	0x0010
        /*0064*/ 	.byte	0x00, 0xf5, 0x21, 0x00


	//----- nvinfo : EIATTR_KPARAM_INFO
	.align		4
.L_205:
        /*0068*/ 	.byte	0x04, 0x17
        /*006a*/ 	.short	(.L_207 - .L_206)
.L_206:
        /*006c*/ 	.word	0x00000000
        /*0070*/ 	.short	0x0001
        /*0072*/ 	.short	0x0008
        /*0074*/ 	.byte	0x00, 0xf5, 0x21, 0x00


	//----- nvinfo : EIATTR_KPARAM_INFO
	.align		4
.L_207:
        /*0078*/ 	.byte	0x04, 0x17
        /*007a*/ 	.short	(.L_209 - .L_208)
.L_208:
        /*007c*/ 	.word	0x00000000
        /*0080*/ 	.short	0x0000
        /*0082*/ 	.short	0x0000
        /*0084*/ 	.byte	0x00, 0xf5, 0x21, 0x00


	//----- nvinfo : EIATTR_SPARSE_MMA_MASK
	.align		4
.L_209:
        /*0088*/ 	.byte	0x03, 0x50
        /*008a*/ 	.short	0x0000


	//----- nvinfo : EIATTR_MAXREG_COUNT
	.align		4
        /*008c*/ 	.byte	0x03, 0x1b
        /*008e*/ 	.short	0x00ff


	//----- nvinfo : EIATTR_NUM_BARRIERS
	.align		4
        /*0090*/ 	.byte	0x02, 0x4c
        /*0092*/ 	.byte	0x01
	.zero		1


	//----- nvinfo : EIATTR_MERCURY_ISA_VERSION
	.align		4
        /*0094*/ 	.byte	0x03, 0x5f
        /*0096*/ 	.short	0x0101


	//----- nvinfo : EIATTR_UNUSED_LOAD_BYTE_OFFSET
	.align		4
        /*0098*/ 	.byte	0x04, 0x44
        /*009a*/ 	.short	(.L_211 - .L_210)


	//   ....[0]....
.L_210:
        /*009c*/ 	.word	0x000008a0
        /*00a0*/ 	.word	0x00000fff


	//----- nvinfo : EIATTR_VRC_CTA_INIT_COUNT
	.align		4
.L_211:
        /*00a4*/ 	.byte	0x02, 0x4a
	.zero		1
	.zero		1


	//----- nvinfo : EIATTR_EXIT_INSTR_OFFSETS
	.align		4
        /*00a8*/ 	.byte	0x04, 0x1c
        /*00aa*/ 	.short	(.L_213 - .L_212)


	//   ....[0]....
.L_212:
        /*00ac*/ 	.word	0x000009f0


	//   ....[1]....
        /*00b0*/ 	.word	0x00000ae0


	//----- nvinfo : EIATTR_CRS_STACK_SIZE
	.align		4
.L_213:
        /*00b4*/ 	.byte	0x04, 0x1e
        /*00b6*/ 	.short	(.L_215 - .L_214)
.L_214:
        /*00b8*/ 	.word	0x00000000


	//----- nvinfo : EIATTR_CBANK_PARAM_SIZE
	.align		4
.L_215:
        /*00bc*/ 	.byte	0x03, 0x19
        /*00be*/ 	.short	0x002c


	//----- nvinfo : EIATTR_PARAM_CBANK
	.align		4
        /*00c0*/ 	.byte	0x04, 0x0a
        /*00c2*/ 	.short	(.L_217 - .L_216)
	.align		4
.L_216:
        /*00c4*/ 	.word	index@(.nv.constant0._Z13histogramCalcPjS_S_iiiii)
        /*00c8*/ 	.short	0x0380
        /*00ca*/ 	.short	0x002c


	//----- nvinfo : EIATTR_SW_WAR
	.align		4
.L_217:
        /*00cc*/ 	.byte	0x04, 0x36
        /*00ce*/ 	.short	(.L_219 - .L_218)
.L_218:
        /*00d0*/ 	.word	0x00000008
.L_219:


//--------------------- .nv.callgraph             --------------------------
	.section	.nv.callgraph,"",@"SHT_CUDA_CALLGRAPH"
	.align	4
	.sectionentsize	8
	.align		4
        /*0000*/ 	.word	0x00000000
	.align		4
        /*0004*/ 	.word	0xffffffff
	.align		4
        /*0008*/ 	.word	0x00000000
	.align		4
        /*000c*/ 	.word	0xfffffffe
	.align		4
        /*0010*/ 	.word	0x00000000
	.align		4
        /*0014*/ 	.word	0xfffffffd
	.align		4
        /*0018*/ 	.word	0x00000000
	.align		4
        /*001c*/ 	.word	0xfffffffc


//--------------------- .text._Z13globalScatterPjS_PyS0_S0_S0_iiiii --------------------------
	.section	.text._Z13globalScatterPjS_PyS0_S0_S0_iiiii,"ax",@progbits
	.align	128
        .global         _Z13globalScatterPjS_PyS0_S0_S0_iiiii
        .type           _Z13globalScatterPjS_PyS0_S0_S0_iiiii,@function
        .size           _Z13globalScatterPjS_PyS0_S0_S0_iiiii,(.L_x_56 - _Z13globalScatterPjS_PyS0_S0_S0_iiiii)
        .other          _Z13globalScatterPjS_PyS0_S0_S0_iiiii,@"STO_CUDA_ENTRY STV_DEFAULT"
_Z13globalScatterPjS_PyS0_S0_S0_iiiii:
.text._Z13globalScatterPjS_PyS0_S0_S0_iiiii:
[----:B------:R-:W-:Y:S01]  /*0000*/  LDC R1, c[0x0][0x37c] ;  /* 0x0000df00ff017b82 */ /* 0x000fe20000000800 */
[----:B------:R-:W0:Y:S07]  /*0010*/  S2R R10, SR_TID.X ;  /* 0x00000000000a7919 */ /* 0x000e2e0000002100 */
[----:B------:R-:W0:Y:S01]  /*0020*/  LDC.64 R2, c[0x0][0x3b0] ;  /* 0x0000ec00ff027b82 */ /* 0x000e220000000a00 */
[----:B------:R-:W1:Y:S01]  /*0030*/  LDCU.64 UR6, c[0x0][0x358] ;  /* 0x00006b00ff0677ac */ /* 0x000e620008000a00 */
[----:B------:R-:W-:Y:S06]  /*0040*/  BSSY.RECONVERGENT B0, `(.L_x_0) ;  /* 0x000001e000007945 */ /* 0x000fec0003800200 */
[----:B------:R-:W2:Y:S08]  /*0050*/  S2UR UR8, SR_CTAID.X ;  /* 0x00000000000879c3 */ /* 0x000eb00000002500 */
[----:B------:R-:W2:Y:S01]  /*0060*/  LDC R0, c[0x0][0x3bc] ;  /* 0x0000ef00ff007b82 */ /* 0x000ea20000000800 */
[----:B0-----:R-:W-:Y:S01]  /*0070*/  ISETP.GE.AND P1, PT, R10, R3, PT ;  /* 0x000000030a00720c */ /* 0x001fe20003f26270 */
[----:B--2---:R-:W-:-:S02]  /*0080*/  IMAD R7, R0, UR8, R0 ;  /* 0x0000000800077c24 */ /* 0x004fc4000f8e0200 */
[----:B------:R-:W-:-:S03]  /*0090*/  IMAD R5, R0, UR8, R10 ;  /* 0x0000000800057c24 */ /* 0x000fc6000f8e020a */
[----:B------:R-:W-:-:S04]  /*00a0*/  VIMNMX R2, PT, PT, R7, R2, PT ;  /* 0x0000000207027248 */ /* 0x000fc80003fe0100 */
[----:B------:R-:W-:-:S03]  /*00b0*/  ISETP.GE.AND P0, PT, R5, R2, PT ;  /* 0x000000020500720c */ /* 0x000fc60003f06270 */
[----:B-1----:R-:W-:Y:S10]  /*00c0*/  @P1 BRA `(.L_x_1) ;  /* 0x0000000000541947 */ /* 0x002ff40003800000 */
[----:B------:R-:W0:Y:S01]  /*00d0*/  S2R R15, SR_CgaCtaId ;  /* 0x00000000000f7919 */ /* 0x000e220000008800 */
[----:B------:R-:W1:Y:S01]  /*00e0*/  LDC R19, c[0x0][0x370] ;  /* 0x0000dc00ff137b82 */ /* 0x000e620000000800 */
[----:B------:R-:W-:-:S07]  /*00f0*/  MOV R4, 0x400 ;  /* 0x0000040000047802 */ /* 0x000fce0000000f00 */
[----:B------:R-:W2:Y:S08]  /*0100*/  LDC.64 R6, c[0x0][0x380] ;  /* 0x0000e000ff067b82 */ /* 0x000eb00000000a00 */
[----:B------:R-:W3:Y:S08]  /*0110*/  LDC.64 R8, c[0x0][0x388] ;  /* 0x0000e200ff087b82 */ /* 0x000ef00000000a00 */
[----:B------:R-:W4:Y:S01]  /*0120*/  LDC R21, c[0x0][0x360] ;  /* 0x0000d800ff157b82 */ /* 0x000f220000000800 */
[----:B0-----:R-:W-:Y:S01]  /*0130*/  LEA R15, R15, R4, 0x18 ;  /* 0x000000040f0f7211 */ /* 0x001fe200078ec0ff */
[----:B------:R-:W-:-:S07]  /*0140*/  IMAD.MOV.U32 R4, RZ, RZ, R10 ;  /* 0x000000ffff047224 */ /* 0x000fce00078e000a */
.L_x_2:
[----:B-1----:R-:W-:Y:S02]  /*0150*/  IMAD R11, R19, R4, UR8 ;  /* 0x00000008130b7e24 */ /* 0x002fe4000f8e0204 */
[----:B------:R-:W-:Y:S02]  /*0160*/  IMAD R13, R3, UR8, R4 ;  /* 0x00000008030d7c24 */ /* 0x000fe4000f8e0204 */
[----:B0-2---:R-:W-:-:S04]  /*0170*/  IMAD.WIDE.U32 R10, R11, 0x4, R6 ;  /* 0x000000040b0a7825 */ /* 0x005fc800078e0006 */
[----:B---3--:R-:W-:Y:S02]  /*0180*/  IMAD.WIDE.U32 R12, R13, 0x4, R8 ;  /* 0x000000040d0c7825 */ /* 0x008fe400078e0008 */
[----:B------:R-:W2:Y:S04]  /*0190*/  LDG.E R10, desc[UR6][R10.64] ;  /* 0x000000060a0a7981 */ /* 0x000ea8000c1e1900 */
[----:B------:R-:W3:Y:S01]  /*01a0*/  LDG.E R12, desc[UR6][R12.64] ;  /* 0x000000060c0c7981 */ /* 0x000ee2000c1e1900 */
[----:B------:R-:W-:Y:S02]  /*01b0*/  IMAD R14, R4, 0x4, R15 ;  /* 0x00000004040e7824 */ /* 0x000fe400078e020f */
[----:B----4-:R-:W-:-:S03]  /*01c0*/  IMAD.IADD R4, R21, 0x1, R4 ;  /* 0x0000000115047824 */ /* 0x010fc600078e0204 */
[----:B------:R-:W-:Y:S02]  /*01d0*/  LEA R17, R3, R14, 0x2 ;  /* 0x0000000e03117211 */ /* 0x000fe400078e10ff */
[----:B------:R-:W-:Y:S01]  /*01e0*/  ISETP.GE.AND P1, PT, R4, R3, PT ;  /* 0x000000030400720c */ /* 0x000fe20003f26270 */
[----:B--2---:R0:W-:Y:S04]  /*01f0*/  STS [R14], R10 ;  /* 0x0000000a0e007388 */ /* 0x0041e80000000800 */
[----:B---3--:R0:W-:Y:S08]  /*0200*/  STS [R17], R12 ;  /* 0x0000000c11007388 */ /* 0x0081f00000000800 */
[----:B------:R-:W-:Y:S05]  /*0210*/  @!P1 BRA `(.L_x_2) ;  /* 0xfffffffc00cc9947 */ /* 0x000fea000383ffff */
.L_x_1:
[----:B------:R-:W-:Y:S05]  /*0220*/  BSYNC.RECONVERGENT B0 ;  /* 0x0000000000007941 */ /* 0x000fea0003800200 */
.L_x_0:
[----:B------:R-:W-:Y:S06]  /*0230*/  BAR.SYNC.DEFER_BLOCKING 0x0 ;  /* 0x0000000000007b1d */ /* 0x000fec0000010000 */
[----:B------:R-:W-:Y:S05]  /*0240*/  @P0 EXIT ;  /* 0x000000000000094d */ /* 0x000fea0003800000 */
[----:B------:R-:W1:Y:S01]  /*0250*/  S2UR UR5, SR_CgaCtaId ;  /* 0x00000000000579c3 */ /* 0x000e620000008800 */
[----:B------:R-:W-:Y:S01]  /*0260*/  UMOV UR4, 0x400 ;  /* 0x0000040000047882 */ /* 0x000fe20000000000 */
[----:B------:R-:W2:Y:S01]  /*0270*/  LDCU UR9, c[0x0][0x360] ;  /* 0x00006c00ff0977ac */ /* 0x000ea20008000800 */
[----:B------:R-:W3:Y:S05]  /*0280*/  LDCU UR10, c[0x0][0x3b8] ;  /* 0x00007700ff0a77ac */ /* 0x000eea0008000800 */
[----:B------:R-:W4:Y:S01]  /*0290*/  LDC.64 R8, c[0x0][0x390] ;  /* 0x0000e400ff087b82 */ /* 0x000f220000000a00 */
[----:B------:R-:W2:Y:S07]  /*02a0*/  LDCU UR11, c[0x0][0x3c0] ;  /* 0x00007800ff0b77ac */ /* 0x000eae0008000800 */
[----:B0-----:R-:W0:Y:S08]  /*02b0*/  LDC.64 R10, c[0x0][0x398] ;  /* 0x0000e600ff0a7b82 */ /* 0x001e300000000a00 */
[----:B------:R-:W0:Y:S01]  /*02c0*/  LDC.64 R12, c[0x0][0x3a0] ;  /* 0x0000e800ff0c7b82 */ /* 0x000e220000000a00 */
[----:B-1----:R-:W-:-:S07]  /*02d0*/  ULEA UR4, UR5, UR4, 0x18 ;  /* 0x0000000405047291 */ /* 0x002fce000f8ec0ff */
[----:B--23--:R-:W1:Y:S05]  /*02e0*/  LDC.64 R6, c[0x0][0x3a8] ;  /* 0x0000ea00ff067b82 */ /* 0x00ce6a0000000a00 */
.L_x_3:
[----:B--2-4-:R-:W-:-:S06]  /*02f0*/  IMAD.WIDE R14, R5, 0x8, R8 ;  /* 0x00000008050e7825 */ /* 0x014fcc00078e0208 */
[----:B------:R-:W2:Y:S01]  /*0300*/  LDG.E.64 R14, desc[UR6][R14.64] ;  /* 0x000000060e0e7981 */ /* 0x000ea2000c1e1b00 */
[----:B0-----:R-:W-:-:S06]  /*0310*/  IMAD.WIDE R16, R5, 0x8, R10 ;  /* 0x0000000805107825 */ /* 0x001fcc00078e020a */
[----:B------:R-:W3:Y:S01]  /*0320*/  LDG.E.64 R16, desc[UR6][R16.64] ;  /* 0x0000000610107981 */ /* 0x000ee2000c1e1b00 */
[----:B--2---:R-:W-:-:S04]  /*0330*/  SHF.R.U64 R4, R14, UR10, R15 ;  /* 0x0000000a0e047c19 */ /* 0x004fc8000800120f */
[----:B------:R-:W-:-:S04]  /*0340*/  LOP3.LUT R4, R4, UR11, RZ, 0xc0, !PT ;  /* 0x0000000b04047c12 */ /* 0x000fc8000f8ec0ff */
[----:B------:R-:W-:-:S04]  /*0350*/  LEA R4, R4, UR4, 0x2 ;  /* 0x0000000404047c11 */ /* 0x000fc8000f8e10ff */
[----:B------:R-:W-:Y:S02]  /*0360*/  LEA R22, R3, R4, 0x2 ;  /* 0x0000000403167211 */ /* 0x000fe400078e10ff */
[----:B------:R-:W-:Y:S04]  /*0370*/  LDS R4, [R4] ;  /* 0x0000000004047984 */ /* 0x000fe80000000800 */
[----:B------:R-:W0:Y:S02]  /*0380*/  LDS R19, [R22] ;  /* 0x0000000016137984 */ /* 0x000e240000000800 */
[----:B0-----:R-:W-:-:S05]  /*0390*/  IMAD R19, R0, UR8, R19 ;  /* 0x0000000800137c24 */ /* 0x001fca000f8e0213 */
[----:B------:R-:W-:Y:S02]  /*03a0*/  IADD3 R21, PT, PT, -R19, R5, R4 ;  /* 0x0000000513157210 */ /* 0x000fe40007ffe104 */
[----:B------:R-:W-:-:S03]  /*03b0*/  IADD3 R5, PT, PT, R5, UR9, RZ ;  /* 0x0000000905057c10 */ /* 0x000fc6000fffe0ff */
[----:B------:R-:W-:Y:S01]  /*03c0*/  IMAD.WIDE.U32 R18, R21, 0x8, R12 ;  /* 0x0000000815127825 */ /* 0x000fe200078e000c */
[----:B------:R-:W-:-:S03]  /*03d0*/  ISETP.GE.AND P0, PT, R5, R2, PT ;  /* 0x000000020500720c */ /* 0x000fc60003f06270 */
[----:B-1----:R-:W-:Y:S01]  /*03e0*/  IMAD.WIDE.U32 R20, R21, 0x8, R6 ;  /* 0x0000000815147825 */ /* 0x002fe200078e0006 */
[----:B------:R2:W-:Y:S04]  /*03f0*/  STG.E.64 desc[UR6][R18.64], R14 ;  /* 0x0000000e12007986 */ /* 0x0005e8000c101b06 */
[----:B---3--:R2:W-:Y:S05]  /*0400*/  STG.E.64 desc[UR6][R20.64], R16 ;  /* 0x0000001014007986 */ /* 0x0085ea000c101b06 */
[----:B------:R-:W-:Y:S05]  /*0410*/  @!P0 BRA `(.L_x_3) ;  /* 0xfffffffc00b48947 */ /* 0x000fea000383ffff */
[----:B------:R-:W-:Y:S05]  /*0420*/  EXIT ;  /* 0x000000000000794d */ /* 0x000fea0003800000 */
.L_x_4:
[----:B------:R-:W-:-:S00]  /*0430*/  BRA `(.L_x_4) ;  /* 0xfffffffc00fc7947 */ /* 0x000fc0000383ffff */
[----:B------:R-:W-:-:S00]  /*0440*/  NOP ;  /* 0x0000000000007918 */ /* 0x000fc00000000000 */
        /* <DEDUP_REMOVED lines=11> */
.L_x_56:


//--------------------- .text._Z12localScatterPjPyS0_S0_S0_iiiiii --------------------------
	.section	.text._Z12localScatterPjPyS0_S0_S0_iiiiii,"ax",@progbits
	.align	128
        .global         _Z12localScatterPjPyS0_S0_S0_iiiiii
        .type           _Z12localScatterPjPyS0_S0_S0_iiiiii,@function
        .size           _Z12localScatterPjPyS0_S0_S0_iiiiii,(.L_x_57 - _Z12localScatterPjPyS0_S0_S0_iiiiii)
        .other          _Z12localScatterPjPyS0_S0_S0_iiiiii,@"STO_CUDA_ENTRY STV_DEFAULT"
_Z12localScatterPjPyS0_S0_S0_iiiiii:
.text._Z12localScatterPjPyS0_S0_S0_iiiiii:
        /* <DEDUP_REMOVED lines=16> */
[----:B------:R-:W2:Y:S01]  /*0100*/  LDC.64 R6, c[0x0][0x380] ;  /* 0x0000e000ff067b82 */ /* 0x000ea20000000a00 */
[----:B0-----:R-:W-:Y:S01]  /*0110*/  LEA R11, R11, R4, 0x18 ;  /* 0x000000040b0b7211 */ /* 0x001fe200078ec0ff */
[----:B------:R-:W-:-:S07]  /*0120*/  IMAD.MOV.U32 R4, RZ, RZ, R8 ;  /* 0x000000ffff047224 */ /* 0x000fce00078e0008 */
.L_x_7:
[----:B------:R-:W-:-:S04]  /*0130*/  IMAD R9, R5, UR8, R4 ;  /* 0x0000000805097c24 */ /* 0x000fc8000f8e0204 */
[----:B0-2---:R-:W-:-:S06]  /*0140*/  IMAD.WIDE.U32 R8, R9, 0x4, R6 ;  /* 0x0000000409087825 */ /* 0x005fcc00078e0006 */
[----:B------:R-:W2:Y:S01]  /*0150*/  LDG.E R8, desc[UR6][R8.64] ;  /* 0x0000000608087981 */ /* 0x000ea2000c1e1900 */
[----:B------:R-:W-:Y:S01]  /*0160*/  LEA R13, R4, R11, 0x2 ;  /* 0x0000000b040d7211 */ /* 0x000fe200078e10ff */
[----:B-1----:R-:W-:-:S05]  /*0170*/  IMAD.IADD R4, R15, 0x1, R4 ;  /* 0x000000010f047824 */ /* 0x002fca00078e0204 */
[----:B------:R-:W-:Y:S01]  /*0180*/  ISETP.GE.AND P1, PT, R4, R5, PT ;  /* 0x000000050400720c */ /* 0x000fe20003f26270 */
[----:B--2---:R0:W-:-:S12]  /*0190*/  STS [R13], R8 ;  /* 0x000000080d007388 */ /* 0x0041d80000000800 */
[----:B------:R-:W-:Y:S05]  /*01a0*/  @!P1 BRA `(.L_x_7) ;  /* 0xfffffffc00e09947 */ /* 0x000fea000383ffff */
.L_x_6:
[----:B------:R-:W-:Y:S05]  /*01b0*/  BSYNC.RECONVERGENT B0 ;  /* 0x0000000000007941 */ /* 0x000fea0003800200 */
.L_x_5:
        /* <DEDUP_REMOVED lines=12> */
.L_x_8:
[----:B--2-4-:R-:W-:-:S06]  /*0280*/  IMAD.WIDE R12, R0, 0x8, R6 ;  /* 0x00000008000c7825 */ /* 0x014fcc00078e0206 */
[----:B------:R-:W2:Y:S01]  /*0290*/  LDG.E.64 R12, desc[UR6][R12.64] ;  /* 0x000000060c0c7981 */ /* 0x000ea2000c1e1b00 */
[----:B0-----:R-:W-:-:S06]  /*02a0*/  IMAD.WIDE R14, R0, 0x8, R10 ;  /* 0x00000008000e7825 */ /* 0x001fcc00078e020a */
[----:B------:R-:W3:Y:S01]  /*02b0*/  LDG.E.64 R14, desc[UR6][R14.64] ;  /* 0x000000060e0e7981 */ /* 0x000ee2000c1e1b00 */
[----:B------:R-:W-:Y:S02]  /*02c0*/  HFMA2 R21, -RZ, RZ, 9.059906005859375e-06, -0.00158596038818359375 ;  /* 0x0098967fff157431 */ /* 0x000fe400000001ff */
[----:B------:R-:W-:-:S05]  /*02d0*/  VIADD R0, R0, UR9 ;  /* 0x0000000900007c36 */ /* 0x000fca0008000000 */
[----:B------:R-:W-:Y:S02]  /*02e0*/  ISETP.GE.AND P0, PT, R0, R3, PT ;  /* 0x000000030000720c */ /* 0x000fe40003f06270 */
[----:B--2---:R-:W-:-:S04]  /*02f0*/  SHF.R.U64 R16, R12, UR10, R13 ;  /* 0x0000000a0c107c19 */ /* 0x004fc8000800120d */
[----:B------:R-:W-:-:S04]  /*0300*/  LOP3.LUT R16, R16, UR11, RZ, 0xc0, !PT ;  /* 0x0000000b10107c12 */ /* 0x000fc8000f8ec0ff */
[----:B------:R-:W-:-:S05]  /*0310*/  LEA R20, R16, UR4, 0x2 ;  /* 0x0000000410147c11 */ /* 0x000fca000f8e10ff */
[----:B------:R-:W0:Y:S02]  /*0320*/  ATOMS.INC R17, [R20], R21 ;  /* 0x000000151411738c */ /* 0x000e240001800000 */
[----:B0-----:R-:W-:-:S04]  /*0330*/  IMAD R19, R2, UR8, R17 ;  /* 0x0000000802137c24 */ /* 0x001fc8000f8e0211 */
[----:B-1----:R-:W-:-:S04]  /*0340*/  IMAD.WIDE.U32 R16, R19, 0x8, R4 ;  /* 0x0000000813107825 */ /* 0x002fc800078e0004 */
[----:B------:R-:W-:Y:S01]  /*0350*/  IMAD.WIDE.U32 R18, R19, 0x8, R8 ;  /* 0x0000000813127825 */ /* 0x000fe200078e0008 */
[----:B------:R2:W-:Y:S04]  /*0360*/  STG.E.64 desc[UR6][R16.64], R12 ;  /* 0x0000000c10007986 */ /* 0x0005e8000c101b06 */
[----:B---3--:R2:W-:Y:S01]  /*0370*/  STG.E.64 desc[UR6][R18.64], R14 ;  /* 0x0000000e12007986 */ /* 0x0085e2000c101b06 */
[----:B------:R-:W-:Y:S05]  /*0380*/  @!P0 BRA `(.L_x_8) ;  /* 0xfffffffc00bc8947 */ /* 0x000fea000383ffff */
[----:B------:R-:W-:Y:S05]  /*0390*/  EXIT ;  /* 0x000000000000794d */ /* 0x000fea0003800000 */
.L_x_9:
        /* <DEDUP_REMOVED lines=14> */
.L_x_57:


//--------------------- .text._Z13histogramCalcPjS_Pyiiiii --------------------------
	.section	.text._Z13histogramCalcPjS_Pyiiiii,"ax",@progbits
	.align	128
        .global         _Z13histogramCalcPjS_Pyiiiii
        .type           _Z13histogramCalcPjS_Pyiiiii,@function
        .size           _Z13histogramCalcPjS_Pyiiiii,(.L_x_58 - _Z13histogramCalcPjS_Pyiiiii)
        .other          _Z13histogramCalcPjS_Pyiiiii,@"STO_CUDA_ENTRY STV_DEFAULT"
_Z13histogramCalcPjS_Pyiiiii:
.text._Z13histogramCalcPjS_Pyiiiii:
[----:B------:R-:W-:Y:S01]  /*0000*/  LDC R1, c[0x0][0x37c] ;  /* 0x0000df00ff017b82 */ /* 0x000fe20000000800 */
[----:B------:R-:W0:Y:S01]  /*0010*/  S2R R24, SR_TID.X ;  /* 0x0000000000187919 */ /* 0x000e220000002100 */
[----:B------:R-:W1:Y:S06]  /*0020*/  LDCU.64 UR4, c[0x0][0x398] ;  /* 0x00007300ff0477ac */ /* 0x000e6c0008000a00 */
[----:B------:R-:W2:Y:S01]  /*0030*/  S2UR UR6, SR_CTAID.X ;  /* 0x00000000000679c3 */ /* 0x000ea20000002500 */
[----:B------:R-:W-:Y:S01]  /*0040*/  BSSY.RECONVERGENT B0, `(.L_x_10) ;  /* 0x0000016000007945 */ /* 0x000fe20003800200 */
[----:B------:R-:W3:Y:S01]  /*0050*/  LDCU.64 UR8, c[0x0][0x358] ;  /* 0x00006b00ff0877ac */ /* 0x000ee20008000a00 */
[----:B------:R-:W4:Y:S05]  /*0060*/  LDCU UR7, c[0x0][0x3a0] ;  /* 0x00007400ff0777ac */ /* 0x000f2a0008000800 */
[----:B------:R-:W2:Y:S01]  /*0070*/  LDC R9, c[0x0][0x3a4] ;  /* 0x0000e900ff097b82 */ /* 0x000ea20000000800 */
[----:B------:R-:W2:Y:S01]  /*0080*/  LDCU UR10, c[0x0][0x3a8] ;  /* 0x00007500ff0a77ac */ /* 0x000ea20008000800 */
[----:B-1----:R-:W-:-:S05]  /*0090*/  IMAD.U32 R5, RZ, RZ, UR5 ;  /* 0x00000005ff057e24 */ /* 0x002fca000f8e00ff */
[----:B0-----:R-:W-:Y:S01]  /*00a0*/  ISETP.GE.AND P1, PT, R24, R5, PT ;  /* 0x000000051800720c */ /* 0x001fe20003f26270 */
[C---:B--2---:R-:W-:Y:S02]  /*00b0*/  IMAD R0, R9.reuse, UR6, R9 ;  /* 0x0000000609007c24 */ /* 0x044fe4000f8e0209 */
[----:B------:R-:W-:-:S03]  /*00c0*/  IMAD R9, R9, UR6, R24 ;  /* 0x0000000609097c24 */ /* 0x000fc6000f8e0218 */
[----:B------:R-:W-:-:S04]  /*00d0*/  VIMNMX R0, PT, PT, R0, UR4, PT ;  /* 0x0000000400007c48 */ /* 0x000fc8000bfe0100 */
[----:B------:R-:W-:-:S03]  /*00e0*/  ISETP.GE.AND P0, PT, R9, R0, PT ;  /* 0x000000000900720c */ /* 0x000fc60003f06270 */
[----:B---34-:R-:W-:Y:S10]  /*00f0*/  @P1 BRA `(.L_x_11) ;  /* 0x0000000000281947 */ /* 0x018ff40003800000 */
[----:B------:R-:W0:Y:S01]  /*0100*/  S2R R4, SR_CgaCtaId ;  /* 0x0000000000047919 */ /* 0x000e220000008800 */
[----:B------:R-:W1:Y:S01]  /*0110*/  LDC R7, c[0x0][0x360] ;  /* 0x0000d800ff077b82 */ /* 0x000e620000000800 */
[----:B------:R-:W-:Y:S01]  /*0120*/  MOV R3, 0x400 ;  /* 0x0000040000037802 */ /* 0x000fe20000000f00 */
[----:B------:R-:W-:-:S03]  /*0130*/  IMAD.MOV.U32 R2, RZ, RZ, R24 ;  /* 0x000000ffff027224 */ /* 0x000fc600078e0018 */
[----:B0-----:R-:W-:-:S07]  /*0140*/  LEA R3, R4, R3, 0x18 ;  /* 0x0000000304037211 */ /* 0x001fce00078ec0ff */
.L_x_12:
[----:B------:R-:W-:Y:S02]  /*0150*/  IMAD R4, R2, 0x4, R3 ;  /* 0x0000000402047824 */ /* 0x000fe400078e0203 */
[----:B-1----:R-:W-:-:S03]  /*0160*/  IMAD.IADD R2, R7, 0x1, R2 ;  /* 0x0000000107027824 */ /* 0x002fc600078e0202 */
[----:B------:R0:W-:Y:S02]  /*0170*/  STS [R4], RZ ;  /* 0x000000ff04007388 */ /* 0x0001e40000000800 */
[----:B------:R-:W-:-:S13]  /*0180*/  ISETP.GE.AND P1, PT, R2, R5, PT ;  /* 0x000000050200720c */ /* 0x000fda0003f26270 */
[----:B0-----:R-:W-:Y:S05]  /*0190*/  @!P1 BRA `(.L_x_12) ;  /* 0xfffffffc00ec9947 */ /* 0x001fea000383ffff */
.L_x_11:
[----:B------:R-:W-:Y:S05]  /*01a0*/  BSYNC.RECONVERGENT B0 ;  /* 0x0000000000007941 */ /* 0x000fea0003800200 */
.L_x_10:
[----:B------:R-:W-:Y:S06]  /*01b0*/  BAR.SYNC.DEFER_BLOCKING 0x0 ;  /* 0x0000000000007b1d */ /* 0x000fec0000010000 */
[----:B------:R-:W-:Y:S04]  /*01c0*/  BSSY.RECONVERGENT B0, `(.L_x_13) ;  /* 0x0000011000007945 */ /* 0x000fe80003800200 */
[----:B------:R-:W-:Y:S05]  /*01d0*/  @P0 BRA `(.L_x_14) ;  /* 0x00000000003c0947 */ /* 0x000fea0003800000 */
[----:B------:R-:W0:Y:S01]  /*01e0*/  S2R R7, SR_CgaCtaId ;  /* 0x0000000000077919 */ /* 0x000e220000008800 */
[----:B------:R-:W1:Y:S01]  /*01f0*/  LDC R8, c[0x0][0x360] ;  /* 0x0000d800ff087b82 */ /* 0x000e620000000800 */
[----:B------:R-:W-:-:S07]  /*0200*/  MOV R4, 0x400 ;  /* 0x0000040000047802 */ /* 0x000fce0000000f00 */
[----:B------:R-:W2:Y:S01]  /*0210*/  LDC.64 R2, c[0x0][0x390] ;  /* 0x0000e400ff027b82 */ /* 0x000ea20000000a00 */
[----:B0-----:R-:W-:-:S07]  /*0220*/  LEA R13, R7, R4, 0x18 ;  /* 0x00000004070d7211 */ /* 0x001fce00078ec0ff */
.L_x_15:
[----:B--2---:R-:W-:-:S06]  /*0230*/  IMAD.WIDE R6, R9, 0x8, R2 ;  /* 0x0000000809067825 */ /* 0x004fcc00078e0202 */
[----:B------:R-:W2:Y:S01]  /*0240*/  LDG.E.64 R6, desc[UR8][R6.64] ;  /* 0x0000000806067981 */ /* 0x000ea2000c1e1b00 */
[----:B-1----:R-:W-:Y:S02]  /*0250*/  IMAD.IADD R9, R8, 0x1, R9 ;  /* 0x0000000108097824 */ /* 0x002fe400078e0209 */
[----:B0-----:R-:W-:-:S03]  /*0260*/  IMAD.MOV.U32 R11, RZ, RZ, 0x3b9ac9ff ;  /* 0x3b9ac9ffff0b7424 */ /* 0x001fc600078e00ff */
[----:B------:R-:W-:Y:S02]  /*0270*/  ISETP.GE.AND P0, PT, R9, R0, PT ;  /* 0x000000000900720c */ /* 0x000fe40003f06270 */
[----:B--2---:R-:W-:-:S04]  /*0280*/  SHF.R.U64 R4, R6, UR7, R7 ;  /* 0x0000000706047c19 */ /* 0x004fc80008001207 */
[----:B------:R-:W-:-:S05]  /*0290*/  LOP3.LUT R4, R4, UR10, RZ, 0xc0, !PT ;  /* 0x0000000a04047c12 */ /* 0x000fca000f8ec0ff */
[----:B------:R-:W-:-:S05]  /*02a0*/  IMAD R4, R4, 0x4, R13 ;  /* 0x0000000404047824 */ /* 0x000fca00078e020d */
[----:B------:R0:W-:Y:S01]  /*02b0*/  ATOMS.INC RZ, [R4], R11 ;  /* 0x0000000b04ff738c */ /* 0x0001e20001800000 */
[----:B------:R-:W-:Y:S05]  /*02c0*/  @!P0 BRA `(.L_x_15) ;  /* 0xfffffffc00d88947 */ /* 0x000fea000383ffff */
.L_x_14:
[----:B------:R-:W-:Y:S05]  /*02d0*/  BSYNC.RECONVERGENT B0 ;  /* 0x0000000000007941 */ /* 0x000fea0003800200 */
.L_x_13:
[----:B------:R-:W-:Y:S01]  /*02e0*/  BAR.SYNC.DEFER_BLOCKING 0x0 ;  /* 0x0000000000007b1d */ /* 0x000fe20000010000 */
[----:B------:R-:W-:-:S05]  /*02f0*/  ISETP.GE.AND P0, PT, R24, R5, PT ;  /* 0x000000051800720c */ /* 0x000fca0003f06270 */
[----:B------:R-:W-:Y:S08]  /*0300*/  BSSY.RECONVERGENT B0, `(.L_x_16) ;  /* 0x000006c000007945 */ /* 0x000ff00003800200 */
[----:B------:R-:W-:Y:S05]  /*0310*/  @P0 BRA `(.L_x_17) ;  /* 0x0000000400a80947 */ /* 0x000fea0003800000 */
[----:B------:R-:W1:Y:S01]  /*0320*/  S2R R3, SR_CgaCtaId ;  /* 0x0000000000037919 */ /* 0x000e620000008800 */
[----:B------:R-:W2:Y:S01]  /*0330*/  LDC R10, c[0x0][0x370] ;  /* 0x0000dc00ff0a7b82 */ /* 0x000ea20000000800 */
[----:B------:R-:W-:Y:S01]  /*0340*/  MOV R2, 0x400 ;  /* 0x0000040000027802 */ /* 0x000fe20000000f00 */
[----:B------:R-:W-:Y:S06]  /*0350*/  BSSY.RECONVERGENT B1, `(.L_x_18) ;  /* 0x000000d000017945 */ /* 0x000fec0003800200 */
[----:B------:R-:W3:Y:S08]  /*0360*/  LDC.64 R8, c[0x0][0x380] ;  /* 0x0000e000ff087b82 */ /* 0x000ef00000000a00 */
[----:B------:R-:W4:Y:S01]  /*0370*/  LDC R0, c[0x0][0x360] ;  /* 0x0000d800ff007b82 */ /* 0x000f220000000800 */
[----:B-1----:R-:W-:Y:S01]  /*0380*/  LEA R2, R3, R2, 0x18 ;  /* 0x0000000203027211 */ /* 0x002fe200078ec0ff */
[----:B------:R-:W-:-:S07]  /*0390*/  IMAD.MOV.U32 R3, RZ, RZ, R24 ;  /* 0x000000ffff037224 */ /* 0x000fce00078e0018 */
.L_x_19:
[----:B0-----:R-:W-:Y:S02]  /*03a0*/  IMAD R4, R3, 0x4, R2 ;  /* 0x0000000403047824 */ /* 0x001fe400078e0202 */
[----:B-12---:R-:W-:Y:S02]  /*03b0*/  IMAD R7, R10, R3, UR6 ;  /* 0x000000060a077e24 */ /* 0x006fe4000f8e0203 */
[----:B----4-:R-:W-:Y:S01]  /*03c0*/  IMAD.IADD R3, R0, 0x1, R3 ;  /* 0x0000000100037824 */ /* 0x010fe200078e0203 */
[----:B------:R-:W0:Y:S01]  /*03d0*/  LDS R11, [R4] ;  /* 0x00000000040b7984 */ /* 0x000e220000000800 */
[----:B---3--:R-:W-:-:S03]  /*03e0*/  IMAD.WIDE.U32 R6, R7, 0x4, R8 ;  /* 0x0000000407067825 */ /* 0x008fc600078e0008 */
[----:B------:R-:W-:Y:S02]  /*03f0*/  ISETP.GE.AND P0, PT, R3, R5, PT ;  /* 0x000000050300720c */ /* 0x000fe40003f06270 */
[----:B0-----:R1:W-:Y:S11]  /*0400*/  STG.E desc[UR8][R6.64], R11 ;  /* 0x0000000b06007986 */ /* 0x0013f6000c101908 */
[----:B------:R-:W-:Y:S05]  /*0410*/  @!P0 BRA `(.L_x_19) ;  /* 0xfffffffc00e08947 */ /* 0x000fea000383ffff */
[----:B------:R-:W-:Y:S05]  /*0420*/  BSYNC.RECONVERGENT B1 ;  /* 0x0000000000017941 */ /* 0x000fea0003800200 */
.L_x_18:
[----:B------:R-:W-:Y:S01]  /*0430*/  VIADD R3, R24, 0xffffffff ;  /* 0xffffffff18037836 */ /* 0x000fe20000000000 */
[----:B------:R-:W-:Y:S01]  /*0440*/  PRMT R22, RZ, 0x7610, R22 ;  /* 0x00007610ff167816 */ /* 0x000fe20000000016 */
[----:B------:R-:W-:Y:S01]  /*0450*/  IMAD.MOV.U32 R23, RZ, RZ, RZ ;  /* 0x000000ffff177224 */ /* 0x000fe200078e00ff */
[----:B------:R-:W-:Y:S01]  /*0460*/  PRMT R20, RZ, 0x7610, R20 ;  /* 0x00007610ff147816 */ /* 0x000fe20000000014 */
[----:B------:R-:W-:-:S07]  /*0470*/  IMAD.MOV.U32 R21, RZ, RZ, R24 ;  /* 0x000000ffff157224 */ /* 0x000fce00078e0018 */
.L_x_25:
[----:B------:R-:W-:Y:S01]  /*0480*/  ISETP.GE.AND P0, PT, R21, 0x1, PT ;  /* 0x000000011500780c */ /* 0x000fe20003f06270 */
[----:B------:R-:W-:Y:S01]  /*0490*/  BSSY.RECONVERGENT B1, `(.L_x_20) ;  /* 0x0000047000017945 */ /* 0x000fe20003800200 */
[----:B------:R-:W-:-:S11]  /*04a0*/  IMAD.MOV.U32 R19, RZ, RZ, RZ ;  /* 0x000000ffff137224 */ /* 0x000fd600078e00ff */
[----:B------:R-:W-:Y:S05]  /*04b0*/  @!P0 BRA `(.L_x_21) ;  /* 0x0000000400108947 */ /* 0x000fea0003800000 */
[----:B------:R-:W-:Y:S01]  /*04c0*/  IMAD R4, R0, R23, R3 ;  /* 0x0000001700047224 */ /* 0x000fe200078e0203 */
[----:B------:R-:W-:Y:S01]  /*04d0*/  BSSY.RECONVERGENT B2, `(.L_x_22) ;  /* 0x000001a000027945 */ /* 0x000fe20003800200 */
[----:B------:R-:W-:Y:S01]  /*04e0*/  LOP3.LUT P0, RZ, R21, 0xf, RZ, 0xc0, !PT ;  /* 0x0000000f15ff7812 */ /* 0x000fe2000780c0ff */
[----:B------:R-:W-:Y:S02]  /*04f0*/  IMAD.MOV.U32 R25, RZ, RZ, RZ ;  /* 0x000000ffff197224 */ /* 0x000fe400078e00ff */
[----:B------:R-:W-:Y:S01]  /*0500*/  ISETP.GE.U32.AND P1, PT, R4, 0xf, PT ;  /* 0x0000000f0400780c */ /* 0x000fe20003f26070 */
[----:B------:R-:W-:-:S12]  /*0510*/  IMAD.MOV.U32 R19, RZ, RZ, RZ ;  /* 0x000000ffff137224 */ /* 0x000fd800078e00ff */
[----:B------:R-:W-:Y:S05]  /*0520*/  @!P1 BRA `(.L_x_23) ;  /* 0x0000000000509947 */ /* 0x000fea0003800000 */
[----:B------:R-:W-:Y:S01]  /*0530*/  LOP3.LUT R25, R21, 0x7ffffff0, RZ, 0xc0, !PT ;  /* 0x7ffffff015197812 */ /* 0x000fe200078ec0ff */
[----:B------:R-:W-:Y:S02]  /*0540*/  VIADD R27, R2, 0x20 ;  /* 0x00000020021b7836 */ /* 0x000fe40000000000 */
[----:B------:R-:W-:Y:S02]  /*0550*/  IMAD.MOV.U32 R19, RZ, RZ, RZ ;  /* 0x000000ffff137224 */ /* 0x000fe400078e00ff */
[----:B------:R-:W-:-:S07]  /*0560*/  IMAD.MOV R26, RZ, RZ, -R25 ;  /* 0x000000ffff1a7224 */ /* 0x000fce00078e0a19 */
.L_x_24:
[----:B-1----:R-:W0:Y:S01]  /*0570*/  LDS.128 R4, [R27+-0x20] ;  /* 0xffffe0001b047984 */ /* 0x002e220000000c00 */
[----:B------:R-:W-:-:S03]  /*0580*/  VIADD R26, R26, 0x10 ;  /* 0x000000101a1a7836 */ /* 0x000fc60000000000 */
[----:B------:R-:W1:Y:S02]  /*0590*/  LDS.128 R8, [R27+-0x10] ;  /* 0xfffff0001b087984 */ /* 0x000e640000000c00 */
[----:B------:R-:W-:Y:S02]  /*05a0*/  ISETP.NE.AND P1, PT, R26, RZ, PT ;  /* 0x000000ff1a00720c */ /* 0x000fe40003f25270 */
[----:B------:R-:W2:Y:S01]  /*05b0*/  LDS.128 R12, [R27] ;  /* 0x000000001b0c7984 */ /* 0x000ea20000000c00 */
[----:B0-----:R-:W-:-:S03]  /*05c0*/  IADD3 R4, PT, PT, R5, R4, R19 ;  /* 0x0000000405047210 */ /* 0x001fc60007ffe013 */
[----:B------:R0:W3:Y:S01]  /*05d0*/  LDS.128 R16, [R27+0x10] ;  /* 0x000010001b107984 */ /* 0x0000e20000000c00 */
[----:B------:R-:W-:-:S04]  /*05e0*/  IADD3 R4, PT, PT, R7, R6, R4 ;  /* 0x0000000607047210 */ /* 0x000fc80007ffe004 */
[----:B-1----:R-:W-:Y:S01]  /*05f0*/  IADD3 R4, PT, PT, R9, R8, R4 ;  /* 0x0000000809047210 */ /* 0x002fe20007ffe004 */
[----:B0-----:R-:W-:-:S03]  /*0600*/  VIADD R27, R27, 0x40 ;  /* 0x000000401b1b7836 */ /* 0x001fc60000000000 */
[----:B------:R-:W-:-:S04]  /*0610*/  IADD3 R4, PT, PT, R11, R10, R4 ;  /* 0x0000000a0b047210 */ /* 0x000fc80007ffe004 */
[----:B--2---:R-:W-:-:S04]  /*0620*/  IADD3 R4, PT, PT, R13, R12, R4 ;  /* 0x0000000c0d047210 */ /* 0x004fc80007ffe004 */
[----:B------:R-:W-:-:S04]  /*0630*/  IADD3 R4, PT, PT, R15, R14, R4 ;  /* 0x0000000e0f047210 */ /* 0x000fc80007ffe004 */
[----:B---3--:R-:W-:-:S04]  /*0640*/  IADD3 R4, PT, PT, R17, R16, R4 ;  /* 0x0000001011047210 */ /* 0x008fc80007ffe004 */
[----:B------:R-:W-:Y:S01]  /*0650*/  IADD3 R19, PT, PT, R19, R18, R4 ;  /* 0x0000001213137210 */ /* 0x000fe20007ffe004 */
[----:B------:R-:W-:Y:S06]  /*0660*/  @P1 BRA `(.L_x_24) ;  /* 0xfffffffc00c01947 */ /* 0x000fec000383ffff */
.L_x_23:
[----:B------:R-:W-:Y:S05]  /*0670*/  BSYNC.RECONVERGENT B2 ;  /* 0x0000000000027941 */ /* 0x000fea0003800200 */
.L_x_22:
[----:B------:R-:W-:Y:S05]  /*0680*/  @!P0 BRA `(.L_x_21) ;  /* 0x00000000009c8947 */ /* 0x000fea0003800000 */
[----:B------:R-:W-:Y:S02]  /*0690*/  PRMT R12, R24, 0x9910, RZ ;  /* 0x00009910180c7816 */ /* 0x000fe400000000ff */
[----:B------:R-:W-:Y:S02]  /*06a0*/  PRMT R13, R0, 0x9910, RZ ;  /* 0x00009910000d7816 */ /* 0x000fe400000000ff */
[----:B------:R-:W-:-:S05]  /*06b0*/  PRMT R4, R20, 0x9910, RZ ;  /* 0x0000991014047816 */ /* 0x000fca00000000ff */
[----:B------:R-:W-:-:S05]  /*06c0*/  IMAD R4, R13, R4, R12 ;  /* 0x000000040d047224 */ /* 0x000fca00078e020c */
[----:B------:R-:W-:-:S04]  /*06d0*/  LOP3.LUT R15, R4, 0xf, RZ, 0xc0, !PT ;  /* 0x0000000f040f7812 */ /* 0x000fc800078ec0ff */
[C---:B------:R-:W-:Y:S01]  /*06e0*/  LOP3.LUT P1, RZ, R15.reuse, 0x7, RZ, 0xc0, !PT ;  /* 0x000000070fff7812 */ /* 0x040fe2000782c0ff */
[----:B------:R-:W-:-:S05]  /*06f0*/  VIADD R4, R15, 0xffffffff ;  /* 0xffffffff0f047836 */ /* 0x000fca0000000000 */
[----:B------:R-:W-:-:S13]  /*0700*/  ISETP.GE.U32.AND P0, PT, R4, 0x7, PT ;  /* 0x000000070400780c */ /* 0x000fda0003f06070 */
[C---:B------:R-:W-:Y:S02]  /*0710*/  @P0 IMAD R14, R25.reuse, 0x4, R2 ;  /* 0x00000004190e0824 */ /* 0x040fe400078e0202 */
[----:B------:R-:W-:-:S03]  /*0720*/  @P0 VIADD R25, R25, 0x8 ;  /* 0x0000000819190836 */ /* 0x000fc60000000000 */
[----:B-1----:R-:W0:Y:S04]  /*0730*/  @P0 LDS.128 R4, [R14] ;  /* 0x000000000e040984 */ /* 0x002e280000000c00 */
[----:B------:R-:W1:Y:S01]  /*0740*/  @P0 LDS.128 R8, [R14+0x10] ;  /* 0x000010000e080984 */ /* 0x000e620000000c00 */
[----:B0-----:R-:W-:-:S04]  /*0750*/  @P0 IADD3 R4, PT, PT, R5, R4, R19 ;  /* 0x0000000405040210 */ /* 0x001fc80007ffe013 */
[----:B------:R-:W-:-:S04]  /*0760*/  @P0 IADD3 R4, PT, PT, R7, R6, R4 ;  /* 0x0000000607040210 */ /* 0x000fc80007ffe004 */
[----:B-1----:R-:W-:-:S04]  /*0770*/  @P0 IADD3 R4, PT, PT, R9, R8, R4 ;  /* 0x0000000809040210 */ /* 0x002fc80007ffe004 */
[----:B------:R-:W-:Y:S01]  /*0780*/  @P0 IADD3 R19, PT, PT, R11, R10, R4 ;  /* 0x0000000a0b130210 */ /* 0x000fe20007ffe004 */
[----:B------:R-:W-:Y:S06]  /*0790*/  @!P1 BRA `(.L_x_21) ;  /* 0x0000000000589947 */ /* 0x000fec0003800000 */
[----:B------:R-:W-:-:S05]  /*07a0*/  PRMT R4, R22, 0x9910, RZ ;  /* 0x0000991016047816 */ /* 0x000fca00000000ff */
[----:B------:R-:W-:-:S05]  /*07b0*/  IMAD R12, R13, R4, R12 ;  /* 0x000000040d0c7224 */ /* 0x000fca00078e020c */
[----:B------:R-:W-:-:S04]  /*07c0*/  LOP3.LUT R12, R12, 0xffff, RZ, 0xc0, !PT ;  /* 0x0000ffff0c0c7812 */ /* 0x000fc800078ec0ff */
[C---:B------:R-:W-:Y:S02]  /*07d0*/  LOP3.LUT R4, R12.reuse, 0x7, RZ, 0xc0, !PT ;  /* 0x000000070c047812 */ /* 0x040fe400078ec0ff */
[----:B------:R-:W-:-:S03]  /*07e0*/  LOP3.LUT R12, R12, 0x3, RZ, 0xc0, !PT ;  /* 0x000000030c0c7812 */ /* 0x000fc600078ec0ff */
[----:B------:R-:W-:Y:S01]  /*07f0*/  VIADD R4, R4, 0xffffffff ;  /* 0xffffffff04047836 */ /* 0x000fe20000000000 */
[----:B------:R-:W-:-:S04]  /*0800*/  ISETP.NE.AND P1, PT, R12, RZ, PT ;  /* 0x000000ff0c00720c */ /* 0x000fc80003f25270 */
[----:B------:R-:W-:-:S13]  /*0810*/  ISETP.GE.U32.AND P0, PT, R4, 0x3, PT ;  /* 0x000000030400780c */ /* 0x000fda0003f06070 */
[C---:B------:R-:W-:Y:S02]  /*0820*/  @P0 IMAD R4, R25.reuse, 0x4, R2 ;  /* 0x0000000419040824 */ /* 0x040fe400078e0202 */
[----:B------:R-:W-:-:S04]  /*0830*/  @P0 VIADD R25, R25, 0x4 ;  /* 0x0000000419190836 */ /* 0x000fc80000000000 */
[----:B------:R-:W0:Y:S02]  /*0840*/  @P0 LDS.128 R4, [R4] ;  /* 0x0000000004040984 */ /* 0x000e240000000c00 */
[----:B0-----:R-:W-:-:S04]  /*0850*/  @P0 IADD3 R5, PT, PT, R5, R4, R19 ;  /* 0x0000000405050210 */ /* 0x001fc80007ffe013 */
[----:B------:R-:W-:Y:S01]  /*0860*/  @P0 IADD3 R19, PT, PT, R7, R6, R5 ;  /* 0x0000000607130210 */ /* 0x000fe20007ffe005 */
[----:B------:R-:W-:Y:S06]  /*0870*/  @!P1 BRA `(.L_x_21) ;  /* 0x0000000000209947 */ /* 0x000fec0003800000 */
[----:B------:R-:W-:Y:S01]  /*0880*/  IMAD R4, R25, 0x4, R2 ;  /* 0x0000000419047824 */ /* 0x000fe200078e0202 */
[----:B------:R-:W-:-:S05]  /*0890*/  ISETP.NE.AND P0, PT, R12, 0x1, PT ;  /* 0x000000010c00780c */ /* 0x000fca0003f05270 */
[----:B------:R-:W0:Y:S02]  /*08a0*/  LDS.128 R4, [R4] ;  /* 0x0000000004047984 */ /* 0x000e240000000c00 */
[----:B0-----:R-:W-:-:S06]  /*08b0*/  IMAD.IADD R19, R19, 0x1, R4 ;  /* 0x0000000113137824 */ /* 0x001fcc00078e0204 */
[----:B------:R-:W-:Y:S05]  /*08c0*/  @!P0 BRA `(.L_x_21) ;  /* 0x00000000000c8947 */ /* 0x000fea0003800000 */
[----:B------:R-:W-:Y:S01]  /*08d0*/  ISETP.NE.AND P0, PT, R12, 0x2, PT ;  /* 0x000000020c00780c */ /* 0x000fe20003f05270 */
[----:B------:R-:W-:-:S12]  /*08e0*/  IMAD.IADD R19, R19, 0x1, R5 ;  /* 0x0000000113137824 */ /* 0x000fd800078e0205 */
[----:B------:R-:W-:-:S07]  /*08f0*/  @P0 IMAD.IADD R19, R19, 0x1, R6 ;  /* 0x0000000113130824 */ /* 0x000fce00078e0206 */
.L_x_21:
[----:B------:R-:W-:Y:S05]  /*0900*/  BSYNC.RECONVERGENT B1 ;  /* 0x0000000000017941 */ /* 0x000fea0003800200 */
.L_x_20:
[----:B------:R-:W0:Y:S01]  /*0910*/  LDCU UR4, c[0x0][0x39c] ;  /* 0x00007380ff0477ac */ /* 0x000e220008000800 */
[----:B------:R-:W-:Y:S02]  /*0920*/  VIADD R20, R20, 0x1 ;  /* 0x0000000114147836 */ /* 0x000fe40000000000 */
[----:B------:R-:W-:Y:S02]  /*0930*/  VIADD R22, R22, 0x1 ;  /* 0x0000000116167836 */ /* 0x000fe40000000000 */
[----:B------:R-:W-:Y:S02]  /*0940*/  VIADD R23, R23, 0x1 ;  /* 0x0000000117177836 */ /* 0x000fe40000000000 */
[----:B0-----:R-:W-:-:S04]  /*0950*/  IMAD.U32 R5, RZ, RZ, UR4 ;  /* 0x00000004ff057e24 */ /* 0x001fc8000f8e00ff */
[----:B-1----:R-:W-:Y:S02]  /*0960*/  IMAD.IADD R7, R21, 0x1, R5 ;  /* 0x0000000115077824 */ /* 0x002fe400078e0205 */
[----:B------:R-:W-:Y:S02]  /*0970*/  IMAD.IADD R21, R0, 0x1, R21 ;  /* 0x0000000100157824 */ /* 0x000fe400078e0215 */
[----:B------:R-:W-:-:S03]  /*0980*/  IMAD R4, R7, 0x4, R2 ;  /* 0x0000000407047824 */ /* 0x000fc600078e0202 */
[----:B------:R-:W-:Y:S02]  /*0990*/  ISETP.GE.AND P0, PT, R21, R5, PT ;  /* 0x000000051500720c */ /* 0x000fe40003f06270 */
[----:B------:R2:W-:Y:S11]  /*09a0*/  STS [R4], R19 ;  /* 0x0000001304007388 */ /* 0x0005f60000000800 */
[----:B--2---:R-:W-:Y:S05]  /*09b0*/  @!P0 BRA `(.L_x_25) ;  /* 0xfffffff800b08947 */ /* 0x004fea000383ffff */
.L_x_17:
[----:B------:R-:W-:Y:S05]  /*09c0*/  BSYNC.RECONVERGENT B0 ;  /* 0x0000000000007941 */ /* 0x000fea0003800200 */
.L_x_16:
[----:B------:R-:W-:Y:S01]  /*09d0*/  BAR.SYNC.DEFER_BLOCKING 0x0 ;  /* 0x0000000000007b1d */ /* 0x000fe20000010000 */
[----:B------:R-:W-:-:S13]  /*09e0*/  ISETP.GE.AND P0, PT, R24, R5, PT ;  /* 0x000000051800720c */ /* 0x000fda0003f06270 */
[----:B------:R-:W-:Y:S05]  /*09f0*/  @P0 EXIT ;  /* 0x000000000000094d */ /* 0x000fea0003800000 */
[----:B------:R-:W1:Y:S01]  /*0a00*/  S2UR UR5, SR_CgaCtaId ;  /* 0x00000000000579c3 */ /* 0x000e620000008800 */
[----:B------:R-:W-:Y:S01]  /*0a10*/  UMOV UR4, 0x400 ;  /* 0x0000040000047882 */ /* 0x000fe20000000000 */
[----:B------:R-:W2:Y:S06]  /*0a20*/  LDCU UR7, c[0x0][0x360] ;  /* 0x00006c00ff0777ac */ /* 0x000eac0008000800 */
[----:B------:R-:W3:Y:S01]  /*0a30*/  LDC.64 R6, c[0x0][0x388] ;  /* 0x0000e200ff067b82 */ /* 0x000ee20000000a00 */
[----:B-12---:R-:W-:-:S12]  /*0a40*/  ULEA UR4, UR5, UR4, 0x18 ;  /* 0x0000000405047291 */ /* 0x006fd8000f8ec0ff */
.L_x_26:
[C---:B------:R-:W-:Y:S02]  /*0a50*/  IMAD.IADD R0, R24.reuse, 0x1, R5 ;  /* 0x0000000118007824 */ /* 0x040fe400078e0205 */
[----:B-1----:R-:W-:Y:S02]  /*0a60*/  IMAD R3, R5, UR6, R24 ;  /* 0x0000000605037c24 */ /* 0x002fe4000f8e0218 */
[----:B------:R-:W-:Y:S01]  /*0a70*/  VIADD R24, R24, UR7 ;  /* 0x0000000718187c36 */ /* 0x000fe20008000000 */
[----:B------:R-:W-:Y:S01]  /*0a80*/  LEA R0, R0, UR4, 0x2 ;  /* 0x0000000400007c11 */ /* 0x000fe2000f8e10ff */
[----:B---3--:R-:W-:-:S03]  /*0a90*/  IMAD.WIDE.U32 R2, R3, 0x4, R6 ;  /* 0x0000000403027825 */ /* 0x008fc600078e0006 */
[----:B------:R-:W-:Y:S01]  /*0aa0*/  ISETP.GE.AND P0, PT, R24, R5, PT ;  /* 0x000000051800720c */ /* 0x000fe20003f06270 */
[----:B------:R-:W1:Y:S04]  /*0ab0*/  LDS R9, [R0] ;  /* 0x0000000000097984 */ /* 0x000e680000000800 */
[----:B-1----:R1:W-:Y:S08]  /*0ac0*/  STG.E desc[UR8][R2.64], R9 ;  /* 0x0000000902007986 */ /* 0x0023f0000c101908 */
[----:B------:R-:W-:Y:S05]  /*0ad0*/  @!P0 BRA `(.L_x_26) ;  /* 0xfffffffc00dc8947 */ /* 0x000fea000383ffff */
[----:B------:R-:W-:Y:S05]  /*0ae0*/  EXIT ;  /* 0x000000000000794d */ /* 0x000fea0003800000 */
.L_x_27:
        /* <DEDUP_REMOVED lines=9> */
.L_x_58:


//--------------------- .text._Z13globalScatterPjS_S_S_S_S_iiiii --------------------------
	.section	.text._Z13globalScatterPjS_S_S_S_S_iiiii,"ax",@progbits
	.align	128
        .global         _Z13globalScatterPjS_S_S_S_S_iiiii
        .type           _Z13globalScatterPjS_S_S_S_S_iiiii,@function
        .size           _Z13globalScatterPjS_S_S_S_S_iiiii,(.L_x_59 - _Z13globalScatterPjS_S_S_S_S_iiiii)
        .other          _Z13globalScatterPjS_S_S_S_S_iiiii,@"STO_CUDA_ENTRY STV_DEFAULT"
_Z13globalScatterPjS_S_S_S_S_iiiii:
.text._Z13globalScatterPjS_S_S_S_S_iiiii:
        /* <DEDUP_REMOVED lines=21> */
.L_x_30:
        /* <DEDUP_REMOVED lines=13> */
.L_x_29:
[----:B------:R-:W-:Y:S05]  /*0220*/  BSYNC.RECONVERGENT B0 ;  /* 0x0000000000007941 */ /* 0x000fea0003800200 */
.L_x_28:
        /* <DEDUP_REMOVED lines=12> */
.L_x_31:
[----:B--2-4-:R-:W-:-:S05]  /*02f0*/  IMAD.WIDE R14, R0, 0x4, R8 ;  /* 0x00000004000e7825 */ /* 0x014fca00078e0208 */
[----:B------:R-:W2:Y:S01]  /*0300*/  LDG.E R21, desc[UR6][R14.64] ;  /* 0x000000060e157981 */ /* 0x000ea2000c1e1900 */
[----:B0-----:R-:W-:-:S06]  /*0310*/  IMAD.WIDE R16, R0, 0x4, R10 ;  /* 0x0000000400107825 */ /* 0x001fcc00078e020a */
[----:B------:R-:W3:Y:S01]  /*0320*/  LDG.E R17, desc[UR6][R16.64] ;  /* 0x0000000610117981 */ /* 0x000ee2000c1e1900 */
[----:B--2---:R-:W-:-:S04]  /*0330*/  SHF.R.U32.HI R2, RZ, UR10, R21 ;  /* 0x0000000aff027c19 */ /* 0x004fc80008011615 */
[----:B------:R-:W-:-:S04]  /*0340*/  LOP3.LUT R2, R2, UR11, RZ, 0xc0, !PT ;  /* 0x0000000b02027c12 */ /* 0x000fc8000f8ec0ff */
[----:B------:R-:W-:-:S04]  /*0350*/  LEA R2, R2, UR4, 0x2 ;  /* 0x0000000402027c11 */ /* 0x000fc8000f8e10ff */
[----:B------:R-:W-:Y:S01]  /*0360*/  LEA R20, R3, R2, 0x2 ;  /* 0x0000000203147211 */ /* 0x000fe200078e10ff */
        /* <DEDUP_REMOVED lines=8> */
[----:B------:R2:W-:Y:S04]  /*03f0*/  STG.E desc[UR6][R14.64], R21 ;  /* 0x000000150e007986 */ /* 0x0005e8000c101906 */
[----:B---3--:R2:W-:Y:S05]  /*0400*/  STG.E desc[UR6][R18.64], R17 ;  /* 0x0000001112007986 */ /* 0x0085ea000c101906 */
[----:B------:R-:W-:Y:S05]  /*0410*/  @!P0 BRA `(.L_x_31) ;  /* 0xfffffffc00b48947 */ /* 0x000fea000383ffff */
[----:B------:R-:W-:Y:S05]  /*0420*/  EXIT ;  /* 0x000000000000794d */ /* 0x000fea0003800000 */
.L_x_32:
        /* <DEDUP_REMOVED lines=13> */
.L_x_59:


//--------------------- .text._Z12localScatterPjS_S_S_S_iiiiii --------------------------
	.section	.text._Z12localScatterPjS_S_S_S_iiiiii,"ax",@progbits
	.align	128
        .global         _Z12localScatterPjS_S_S_S_iiiiii
        .type           _Z12localScatterPjS_S_S_S_iiiiii,@function
        .size           _Z12localScatterPjS_S_S_S_iiiiii,(.L_x_60 - _Z12localScatterPjS_S_S_S_iiiiii)
        .other          _Z12localScatterPjS_S_S_S_iiiiii,@"STO_CUDA_ENTRY STV_DEFAULT"
_Z12localScatterPjS_S_S_S_iiiiii:
.text._Z12localScatterPjS_S_S_S_iiiiii:
        /* <DEDUP_REMOVED lines=19> */
.L_x_35:
        /* <DEDUP_REMOVED lines=8> */
.L_x_34:
[----:B------:R-:W-:Y:S05]  /*01b0*/  BSYNC.RECONVERGENT B0 ;  /* 0x0000000000007941 */ /* 0x000fea0003800200 */
.L_x_33:
        /* <DEDUP_REMOVED lines=12> */
.L_x_36:
[----:B--2-4-:R-:W-:-:S06]  /*0280*/  IMAD.WIDE R12, R2, 0x4, R6 ;  /* 0x00000004020c7825 */ /* 0x014fcc00078e0206 */
[----:B------:R-:W2:Y:S01]  /*0290*/  LDG.E R13, desc[UR6][R12.64] ;  /* 0x000000060c0d7981 */ /* 0x000ea2000c1e1900 */
[----:B0-----:R-:W-:-:S06]  /*02a0*/  IMAD.WIDE R14, R2, 0x4, R10 ;  /* 0x00000004020e7825 */ /* 0x001fcc00078e020a */
[----:B------:R-:W3:Y:S01]  /*02b0*/  LDG.E R15, desc[UR6][R14.64] ;  /* 0x000000060e0f7981 */ /* 0x000ee2000c1e1900 */
[----:B------:R-:W-:Y:S02]  /*02c0*/  HFMA2 R21, -RZ, RZ, 9.059906005859375e-06, -0.00158596038818359375 ;  /* 0x0098967fff157431 */ /* 0x000fe400000001ff */
[----:B------:R-:W-:-:S05]  /*02d0*/  VIADD R2, R2, UR9 ;  /* 0x0000000902027c36 */ /* 0x000fca0008000000 */
[----:B------:R-:W-:Y:S02]  /*02e0*/  ISETP.GE.AND P0, PT, R2, R3, PT ;  /* 0x000000030200720c */ /* 0x000fe40003f06270 */
[----:B--2---:R-:W-:-:S04]  /*02f0*/  SHF.R.U32.HI R16, RZ, UR10, R13 ;  /* 0x0000000aff107c19 */ /* 0x004fc8000801160d */
[----:B------:R-:W-:-:S04]  /*0300*/  LOP3.LUT R16, R16, UR11, RZ, 0xc0, !PT ;  /* 0x0000000b10107c12 */ /* 0x000fc8000f8ec0ff */
[----:B------:R-:W-:-:S05]  /*0310*/  LEA R20, R16, UR4, 0x2 ;  /* 0x0000000410147c11 */ /* 0x000fca000f8e10ff */
[----:B------:R-:W0:Y:S02]  /*0320*/  ATOMS.INC R17, [R20], R21 ;  /* 0x000000151411738c */ /* 0x000e240001800000 */
[----:B0-----:R-:W-:-:S04]  /*0330*/  IMAD R19, R0, UR8, R17 ;  /* 0x0000000800137c24 */ /* 0x001fc8000f8e0211 */
[----:B-1----:R-:W-:-:S04]  /*0340*/  IMAD.WIDE.U32 R16, R19, 0x4, R4 ;  /* 0x0000000413107825 */ /* 0x002fc800078e0004 */
[----:B------:R-:W-:Y:S01]  /*0350*/  IMAD.WIDE.U32 R18, R19, 0x4, R8 ;  /* 0x0000000413127825 */ /* 0x000fe200078e0008 */
[----:B------:R2:W-:Y:S04]  /*0360*/  STG.E desc[UR6][R16.64], R13 ;  /* 0x0000000d10007986 */ /* 0x0005e8000c101906 */
[----:B---3--:R2:W-:Y:S01]  /*0370*/  STG.E desc[UR6][R18.64], R15 ;  /* 0x0000000f12007986 */ /* 0x0085e2000c101906 */
[----:B------:R-:W-:Y:S05]  /*0380*/  @!P0 BRA `(.L_x_36) ;  /* 0xfffffffc00bc8947 */ /* 0x000fea000383ffff */
[----:B------:R-:W-:Y:S05]  /*0390*/  EXIT ;  /* 0x000000000000794d */ /* 0x000fea0003800000 */
.L_x_37:
        /* <DEDUP_REMOVED lines=14> */
.L_x_60:


//--------------------- .text._Z13histogramCalcPjS_S_iiiii --------------------------
	.section	.text._Z13histogramCalcPjS_S_iiiii,"ax",@progbits
	.align	128
        .global         _Z13histogramCalcPjS_S_iiiii
        .type           _Z13histogramCalcPjS_S_iiiii,@function
        .size           _Z13histogramCalcPjS_S_iiiii,(.L_x_61 - _Z13histogramCalcPjS_S_iiiii)
        .other          _Z13histogramCalcPjS_S_iiiii,@"STO_CUDA_ENTRY STV_DEFAULT"
_Z13histogramCalcPjS_S_iiiii:
.text._Z13histogramCalcPjS_S_iiiii:
        /* <DEDUP_REMOVED lines=21> */
.L_x_40:
[----:B------:R-:W-:Y:S02]  /*0150*/  IMAD R4, R2, 0x4, R3 ;  /* 0x0000000402047824 */ /* 0x000fe400078e0203 */
[----:B-1----:R-:W-:-:S03]  /*0160*/  IMAD.IADD R2, R7, 0x1, R2 ;  /* 0x0000000107027824 */ /* 0x002fc600078e0202 */
[----:B------:R0:W-:Y:S02]  /*0170*/  STS [R4], RZ ;  /* 0x000000ff04007388 */ /* 0x0001e40000000800 */
[----:B------:R-:W-:-:S13]  /*0180*/  ISETP.GE.AND P1, PT, R2, R5, PT ;  /* 0x000000050200720c */ /* 0x000fda0003f26270 */
[----:B0-----:R-:W-:Y:S05]  /*0190*/  @!P1 BRA `(.L_x_40) ;  /* 0xfffffffc00ec9947 */ /* 0x001fea000383ffff */
.L_x_39:
[----:B------:R-:W-:Y:S05]  /*01a0*/  BSYNC.RECONVERGENT B0 ;  /* 0x0000000000007941 */ /* 0x000fea0003800200 */
.L_x_38:
        /* <DEDUP_REMOVED lines=8> */
.L_x_43:
[----:B--2---:R-:W-:-:S06]  /*0230*/  IMAD.WIDE R6, R9, 0x4, R2 ;  /* 0x0000000409067825 */ /* 0x004fcc00078e0202 */
[----:B------:R-:W2:Y:S01]  /*0240*/  LDG.E R6, desc[UR8][R6.64] ;  /* 0x0000000806067981 */ /* 0x000ea2000c1e1900 */
[----:B-1----:R-:W-:Y:S02]  /*0250*/  IMAD.IADD R9, R8, 0x1, R9 ;  /* 0x0000000108097824 */ /* 0x002fe400078e0209 */
[----:B0-----:R-:W-:-:S03]  /*0260*/  IMAD.MOV.U32 R11, RZ, RZ, 0x3b9ac9ff ;  /* 0x3b9ac9ffff0b7424 */ /* 0x001fc600078e00ff */
[----:B------:R-:W-:Y:S02]  /*0270*/  ISETP.GE.AND P0, PT, R9, R0, PT ;  /* 0x000000000900720c */ /* 0x000fe40003f06270 */
[----:B--2---:R-:W-:-:S04]  /*0280*/  SHF.R.U32.HI R4, RZ, UR7, R6 ;  /* 0x00000007ff047c19 */ /* 0x004fc80008011606 */
[----:B------:R-:W-:-:S05]  /*0290*/  LOP3.LUT R4, R4, UR10, RZ, 0xc0, !PT ;  /* 0x0000000a04047c12 */ /* 0x000fca000f8ec0ff */
[----:B------:R-:W-:-:S05]  /*02a0*/  IMAD R4, R4, 0x4, R13 ;  /* 0x0000000404047824 */ /* 0x000fca00078e020d */
[----:B------:R0:W-:Y:S01]  /*02b0*/  ATOMS.INC RZ, [R4], R11 ;  /* 0x0000000b04ff738c */ /* 0x0001e20001800000 */
[----:B------:R-:W-:Y:S05]  /*02c0*/  @!P0 BRA `(.L_x_43) ;  /* 0xfffffffc00d88947 */ /* 0x000fea000383ffff */
.L_x_42:
[----:B------:R-:W-:Y:S05]  /*02d0*/  BSYNC.RECONVERGENT B0 ;  /* 0x0000000000007941 */ /* 0x000fea0003800200 */
.L_x_41:
        /* <DEDUP_REMOVED lines=12> */
.L_x_47:
        /* <DEDUP_REMOVED lines=9> */
.L_x_46:
[----:B------:R-:W-:Y:S01]  /*0430*/  VIADD R3, R24, 0xffffffff ;  /* 0xffffffff18037836 */ /* 0x000fe20000000000 */
[----:B------:R-:W-:Y:S01]  /*0440*/  PRMT R22, RZ, 0x7610, R22 ;  /* 0x00007610ff167816 */ /* 0x000fe20000000016 */
[----:B------:R-:W-:Y:S01]  /*0450*/  IMAD.MOV.U32 R23, RZ, RZ, RZ ;  /* 0x000000ffff177224 */ /* 0x000fe200078e00ff */
[----:B------:R-:W-:Y:S01]  /*0460*/  PRMT R20, RZ, 0x7610, R20 ;  /* 0x00007610ff147816 */ /* 0x000fe20000000014 */
[----:B------:R-:W-:-:S07]  /*0470*/  IMAD.MOV.U32 R21, RZ, RZ, R24 ;  /* 0x000000ffff157224 */ /* 0x000fce00078e0018 */
.L_x_53:
        /* <DEDUP_REMOVED lines=15> */
.L_x_52:
        /* <DEDUP_REMOVED lines=16> */
.L_x_51:
[----:B------:R-:W-:Y:S05]  /*0670*/  BSYNC.RECONVERGENT B2 ;  /* 0x0000000000027941 */ /* 0x000fea0003800200 */
.L_x_50:
        /* <DEDUP_REMOVED lines=40> */
.L_x_49:
[----:B------:R-:W-:Y:S05]  /*0900*/  BSYNC.RECONVERGENT B1 ;  /* 0x0000000000017941 */ /* 0x000fea0003800200 */
.L_x_48:
        /* <DEDUP_REMOVED lines=11> */
.L_x_45:
[----:B------:R-:W-:Y:S05]  /*09c0*/  BSYNC.RECONVERGENT B0 ;  /* 0x0000000000007941 */ /* 0x000fea0003800200 */
.L_x_44:
        /* <DEDUP_REMOVED lines=8> */
.L_x_54:
        /* <DEDUP_REMOVED lines=10> */
.L_x_55:
        /* <DEDUP_REMOVED lines=9> */
.L_x_61:


//--------------------- .nv.shared._Z13globalScatterPjS_PyS0_S0_S0_iiiii --------------------------
	.section	.nv.shared._Z13globalScatterPjS_PyS0_S0_S0_iiiii,"aw",@nobits
	.sectionflags	@""
	.align	16
	.zero		1024


//--------------------- .nv.shared.reserved.0     --------------------------
	.section	.nv.shared.reserved.0,"aw",@nobits
	.weak		__nv_reservedSMEM_offset_0_alias
	.size		__nv_reservedSMEM_offset_0_alias, 0, 64
	.other		__nv_reservedSMEM_offset_0_alias,@"STO_CUDA_RESERVED_SHARED STV_DEFAULT"
__nv_reservedSMEM_offset_0_alias:
	.zero		0
	.zero		64


//--------------------- .nv.shared._Z12localScatterPjPyS0_S0_S0_iiiiii --------------------------
	.section	.nv.shared._Z12localScatterPjPyS0_S0_S0_iiiiii,"aw",@nobits
	.sectionflags	@""
	.align	16
	.zero		1024


//--------------------- .nv.shared._Z13histogramCalcPjS_Pyiiiii --------------------------
	.section	.nv.shared._Z13histogramCalcPjS_Pyiiiii,"aw",@nobits
	.sectionflags	@""
	.align	16
	.zero		1024


//--------------------- .nv.shared._Z13globalScatterPjS_S_S_S_S_iiiii --------------------------
	.section	.nv.shared._Z13globalScatterPjS_S_S_S_S_iiiii,"aw",@nobits
	.sectionflags	@""
	.align	16
	.zero		1024


//--------------------- .nv.shared._Z12localScatterPjS_S_S_S_iiiiii --------------------------
	.section	.nv.shared._Z12localScatterPjS_S_S_S_iiiiii,"aw",@nobits
	.sectionflags	@""
	.align	16
	.zero		1024


//--------------------- .nv.shared._Z13histogramCalcPjS_S_iiiii --------------------------
	.section	.nv.shared._Z13histogramCalcPjS_S_iiiii,"aw",@nobits
	.sectionflags	@""
	.align	16
	.zero		1024


//--------------------- .nv.constant0._Z13globalScatterPjS_PyS0_S0_S0_iiiii --------------------------
	.section	.nv.constant0._Z13globalScatterPjS_PyS0_S0_S0_iiiii,"a",@progbits
	.sectionflags	@""
	.align	4
.nv.constant0._Z13globalScatterPjS_PyS0_S0_S0_iiiii:
	.zero		964


//--------------------- .nv.constant0._Z12localScatterPjPyS0_S0_S0_iiiiii --------------------------
	.section	.nv.constant0._Z12localScatterPjPyS0_S0_S0_iiiiii,"a",@progbits
	.sectionflags	@""
	.align	4
.nv.constant0._Z12localScatterPjPyS0_S0_S0_iiiiii:
	.zero		960


//--------------------- .nv.constant0._Z13histogramCalcPjS_Pyiiiii --------------------------
	.section	.nv.constant0._Z13histogramCalcPjS_Pyiiiii,"a",@progbits
	.sectionflags	@""
	.align	4
.nv.constant0._Z13histogramCalcPjS_Pyiiiii:
	.zero		940


//--------------------- .nv.constant0._Z13globalScatterPjS_S_S_S_S_iiiii --------------------------
	.section	.nv.constant0._Z13globalScatterPjS_S_S_S_S_iiiii,"a",@progbits
	.sectionflags	@""
	.align	4
.nv.constant0._Z13globalScatterPjS_S_S_S_S_iiiii:
	.zero		964


//--------------------- .nv.constant0._Z12localScatterPjS_S_S_S_iiiiii --------------------------
	.section	.nv.constant0._Z12localScatterPjS_S_S_S_iiiiii,"a",@progbits
	.sectionflags	@""
	.align	4
.nv.constant0._Z12localScatterPjS_S_S_S_iiiiii:
	.zero		960


//--------------------- .nv.constant0._Z13histogramCalcPjS_S_iiiii --------------------------
	.section	.nv.constant0._Z13histogramCalcPjS_S_iiiii,"a",@progbits
	.sectionflags	@""
	.align	4
.nv.constant0._Z13histogramCalcPjS_S_iiiii:
	.zero		940


//--------------------- SYMBOLS --------------------------

	.type		.nv.reservedSmem.offset0,@object
	.size		.nv.reservedSmem.offset0,0x4
	.type		.nv.reservedSmem.cap,@object
	.size		.nv.reservedSmem.cap,0x4
